//
// Generated by NVIDIA NVVM Compiler
//
// Compiler Build ID: CL-36424714
// Cuda compilation tools, release 13.0, V13.0.88
// Based on NVVM 20.0.0
//

.version 9.0
.target sm_100
.address_size 64

	// .globl	_Z11setupKernelP17curandStateXORWOW
.func  (.param .b64 func_retval0) __internal_accurate_pow
(
	.param .b64 __internal_accurate_pow_param_0,
	.param .b64 __internal_accurate_pow_param_1
)
;
.global .align 4 .b8 precalc_xorwow_matrix[102400];
.global .align 4 .b8 precalc_xorwow_offset_matrix[102400];
.global .align 4 .b8 mrg32k3aM1[2304];
.global .align 4 .b8 mrg32k3aM2[2304];
.global .align 4 .b8 mrg32k3aM1SubSeq[2016];
.global .align 4 .b8 mrg32k3aM2SubSeq[2016];
.global .align 4 .b8 mrg32k3aM1Seq[2304];
.global .align 4 .b8 mrg32k3aM2Seq[2304];
.const .align 8 .b8 __cr_lgamma_table[72];

.visible .entry _Z11setupKernelP17curandStateXORWOW(
	.param .u64 .ptr .align 1 _Z11setupKernelP17curandStateXORWOW_param_0
)
{
	.reg .pred 	%p<24>;
	.reg .b32 	%r<406>;
	.reg .b64 	%rd<18>;

	ld.param.u64 	%rd8, [_Z11setupKernelP17curandStateXORWOW_param_0];
	cvta.to.global.u64 	%rd9, %rd8;
	mov.u32 	%r182, %tid.x;
	mov.u32 	%r183, %ctaid.x;
	mov.u32 	%r184, %ntid.x;
	mad.lo.s32 	%r185, %r183, %r184, %r182;
	cvt.s64.s32 	%rd17, %r185;
	mul.wide.s32 	%rd10, %r185, 48;
	add.s64 	%rd2, %rd9, %rd10;
	mov.b32 	%r186, 1593684748;
	mov.b32 	%r187, 832094735;
	st.global.v2.u32 	[%rd2], {%r187, %r186};
	mov.b32 	%r188, -123459836;
	mov.b32 	%r189, 1111207954;
	st.global.v2.u32 	[%rd2+8], {%r189, %r188};
	mov.b32 	%r190, 1476011280;
	mov.b32 	%r191, -589760388;
	st.global.v2.u32 	[%rd2+16], {%r191, %r190};
	setp.eq.s32 	%p1, %r185, 0;
	@%p1 bra 	$L__BB0_42;
	mov.b32 	%r312, 0;
	mov.u64 	%rd12, precalc_xorwow_matrix;
$L__BB0_2:
	and.b64  	%rd4, %rd17, 3;
	setp.eq.s64 	%p2, %rd4, 0;
	@%p2 bra 	$L__BB0_41;
	mul.wide.u32 	%rd11, %r312, 3200;
	add.s64 	%rd5, %rd12, %rd11;
	cvt.u32.u64 	%r2, %rd4;
	mov.b32 	%r313, 0;
$L__BB0_4:
	mov.b32 	%r326, 0;
	mov.u32 	%r327, %r326;
	mov.u32 	%r328, %r326;
	mov.u32 	%r329, %r326;
	mov.u32 	%r330, %r326;
	mov.u32 	%r319, %r326;
$L__BB0_5:
	mul.wide.u32 	%rd13, %r319, 4;
	add.s64 	%rd14, %rd2, %rd13;
	ld.global.u32 	%r10, [%rd14+4];
	shl.b32 	%r11, %r319, 5;
	mov.b32 	%r325, 0;
$L__BB0_6:
	.pragma "nounroll";
	shr.u32 	%r196, %r10, %r325;
	and.b32  	%r197, %r196, 1;
	setp.eq.b32 	%p3, %r197, 1;
	not.pred 	%p4, %p3;
	add.s32 	%r198, %r11, %r325;
	mul.lo.s32 	%r199, %r198, 5;
	mul.wide.u32 	%rd15, %r199, 4;
	add.s64 	%rd6, %rd5, %rd15;
	@%p4 bra 	$L__BB0_8;
	ld.global.u32 	%r200, [%rd6];
	xor.b32  	%r330, %r330, %r200;
	ld.global.u32 	%r201, [%rd6+4];
	xor.b32  	%r329, %r329, %r201;
	ld.global.u32 	%r202, [%rd6+8];
	xor.b32  	%r328, %r328, %r202;
	ld.global.u32 	%r203, [%rd6+12];
	xor.b32  	%r327, %r327, %r203;
	ld.global.u32 	%r204, [%rd6+16];
	xor.b32  	%r326, %r326, %r204;
$L__BB0_8:
	and.b32  	%r206, %r196, 2;
	setp.eq.s32 	%p5, %r206, 0;
	@%p5 bra 	$L__BB0_10;
	ld.global.u32 	%r207, [%rd6+20];
	xor.b32  	%r330, %r330, %r207;
	ld.global.u32 	%r208, [%rd6+24];
	xor.b32  	%r329, %r329, %r208;
	ld.global.u32 	%r209, [%rd6+28];
	xor.b32  	%r328, %r328, %r209;
	ld.global.u32 	%r210, [%rd6+32];
	xor.b32  	%r327, %r327, %r210;
	ld.global.u32 	%r211, [%rd6+36];
	xor.b32  	%r326, %r326, %r211;
$L__BB0_10:
	and.b32  	%r213, %r196, 4;
	setp.eq.s32 	%p6, %r213, 0;
	@%p6 bra 	$L__BB0_12;
	ld.global.u32 	%r214, [%rd6+40];
	xor.b32  	%r330, %r330, %r214;
	ld.global.u32 	%r215, [%rd6+44];
	xor.b32  	%r329, %r329, %r215;
	ld.global.u32 	%r216, [%rd6+48];
	xor.b32  	%r328, %r328, %r216;
	ld.global.u32 	%r217, [%rd6+52];
	xor.b32  	%r327, %r327, %r217;
	ld.global.u32 	%r218, [%rd6+56];
	xor.b32  	%r326, %r326, %r218;
$L__BB0_12:
	and.b32  	%r220, %r196, 8;
	setp.eq.s32 	%p7, %r220, 0;
	@%p7 bra 	$L__BB0_14;
	ld.global.u32 	%r221, [%rd6+60];
	xor.b32  	%r330, %r330, %r221;
	ld.global.u32 	%r222, [%rd6+64];
	xor.b32  	%r329, %r329, %r222;
	ld.global.u32 	%r223, [%rd6+68];
	xor.b32  	%r328, %r328, %r223;
	ld.global.u32 	%r224, [%rd6+72];
	xor.b32  	%r327, %r327, %r224;
	ld.global.u32 	%r225, [%rd6+76];
	xor.b32  	%r326, %r326, %r225;
$L__BB0_14:
	and.b32  	%r227, %r196, 16;
	setp.eq.s32 	%p8, %r227, 0;
	@%p8 bra 	$L__BB0_16;
	ld.global.u32 	%r228, [%rd6+80];
	xor.b32  	%r330, %r330, %r228;
	ld.global.u32 	%r229, [%rd6+84];
	xor.b32  	%r329, %r329, %r229;
	ld.global.u32 	%r230, [%rd6+88];
	xor.b32  	%r328, %r328, %r230;
	ld.global.u32 	%r231, [%rd6+92];
	xor.b32  	%r327, %r327, %r231;
	ld.global.u32 	%r232, [%rd6+96];
	xor.b32  	%r326, %r326, %r232;
$L__BB0_16:
	and.b32  	%r234, %r196, 32;
	setp.eq.s32 	%p9, %r234, 0;
	@%p9 bra 	$L__BB0_18;
	ld.global.u32 	%r235, [%rd6+100];
	xor.b32  	%r330, %r330, %r235;
	ld.global.u32 	%r236, [%rd6+104];
	xor.b32  	%r329, %r329, %r236;
	ld.global.u32 	%r237, [%rd6+108];
	xor.b32  	%r328, %r328, %r237;
	ld.global.u32 	%r238, [%rd6+112];
	xor.b32  	%r327, %r327, %r238;
	ld.global.u32 	%r239, [%rd6+116];
	xor.b32  	%r326, %r326, %r239;
$L__BB0_18:
	and.b32  	%r241, %r196, 64;
	setp.eq.s32 	%p10, %r241, 0;
	@%p10 bra 	$L__BB0_20;
	ld.global.u32 	%r242, [%rd6+120];
	xor.b32  	%r330, %r330, %r242;
	ld.global.u32 	%r243, [%rd6+124];
	xor.b32  	%r329, %r329, %r243;
	ld.global.u32 	%r244, [%rd6+128];
	xor.b32  	%r328, %r328, %r244;
	ld.global.u32 	%r245, [%rd6+132];
	xor.b32  	%r327, %r327, %r245;
	ld.global.u32 	%r246, [%rd6+136];
	xor.b32  	%r326, %r326, %r246;
$L__BB0_20:
	and.b32  	%r248, %r196, 128;
	setp.eq.s32 	%p11, %r248, 0;
	@%p11 bra 	$L__BB0_22;
	ld.global.u32 	%r249, [%rd6+140];
	xor.b32  	%r330, %r330, %r249;
	ld.global.u32 	%r250, [%rd6+144];
	xor.b32  	%r329, %r329, %r250;
	ld.global.u32 	%r251, [%rd6+148];
	xor.b32  	%r328, %r328, %r251;
	ld.global.u32 	%r252, [%rd6+152];
	xor.b32  	%r327, %r327, %r252;
	ld.global.u32 	%r253, [%rd6+156];
	xor.b32  	%r326, %r326, %r253;
$L__BB0_22:
	and.b32  	%r255, %r196, 256;
	setp.eq.s32 	%p12, %r255, 0;
	@%p12 bra 	$L__BB0_24;
	ld.global.u32 	%r256, [%rd6+160];
	xor.b32  	%r330, %r330, %r256;
	ld.global.u32 	%r257, [%rd6+164];
	xor.b32  	%r329, %r329, %r257;
	ld.global.u32 	%r258, [%rd6+168];
	xor.b32  	%r328, %r328, %r258;
	ld.global.u32 	%r259, [%rd6+172];
	xor.b32  	%r327, %r327, %r259;
	ld.global.u32 	%r260, [%rd6+176];
	xor.b32  	%r326, %r326, %r260;
$L__BB0_24:
	and.b32  	%r262, %r196, 512;
	setp.eq.s32 	%p13, %r262, 0;
	@%p13 bra 	$L__BB0_26;
	ld.global.u32 	%r263, [%rd6+180];
	xor.b32  	%r330, %r330, %r263;
	ld.global.u32 	%r264, [%rd6+184];
	xor.b32  	%r329, %r329, %r264;
	ld.global.u32 	%r265, [%rd6+188];
	xor.b32  	%r328, %r328, %r265;
	ld.global.u32 	%r266, [%rd6+192];
	xor.b32  	%r327, %r327, %r266;
	ld.global.u32 	%r267, [%rd6+196];
	xor.b32  	%r326, %r326, %r267;
$L__BB0_26:
	and.b32  	%r269, %r196, 1024;
	setp.eq.s32 	%p14, %r269, 0;
	@%p14 bra 	$L__BB0_28;
	ld.global.u32 	%r270, [%rd6+200];
	xor.b32  	%r330, %r330, %r270;
	ld.global.u32 	%r271, [%rd6+204];
	xor.b32  	%r329, %r329, %r271;
	ld.global.u32 	%r272, [%rd6+208];
	xor.b32  	%r328, %r328, %r272;
	ld.global.u32 	%r273, [%rd6+212];
	xor.b32  	%r327, %r327, %r273;
	ld.global.u32 	%r274, [%rd6+216];
	xor.b32  	%r326, %r326, %r274;
$L__BB0_28:
	and.b32  	%r276, %r196, 2048;
	setp.eq.s32 	%p15, %r276, 0;
	@%p15 bra 	$L__BB0_30;
	ld.global.u32 	%r277, [%rd6+220];
	xor.b32  	%r330, %r330, %r277;
	ld.global.u32 	%r278, [%rd6+224];
	xor.b32  	%r329, %r329, %r278;
	ld.global.u32 	%r279, [%rd6+228];
	xor.b32  	%r328, %r328, %r279;
	ld.global.u32 	%r280, [%rd6+232];
	xor.b32  	%r327, %r327, %r280;
	ld.global.u32 	%r281, [%rd6+236];
	xor.b32  	%r326, %r326, %r281;
$L__BB0_30:
	and.b32  	%r283, %r196, 4096;
	setp.eq.s32 	%p16, %r283, 0;
	@%p16 bra 	$L__BB0_32;
	ld.global.u32 	%r284, [%rd6+240];
	xor.b32  	%r330, %r330, %r284;
	ld.global.u32 	%r285, [%rd6+244];
	xor.b32  	%r329, %r329, %r285;
	ld.global.u32 	%r286, [%rd6+248];
	xor.b32  	%r328, %r328, %r286;
	ld.global.u32 	%r287, [%rd6+252];
	xor.b32  	%r327, %r327, %r287;
	ld.global.u32 	%r288, [%rd6+256];
	xor.b32  	%r326, %r326, %r288;
$L__BB0_32:
	and.b32  	%r290, %r196, 8192;
	setp.eq.s32 	%p17, %r290, 0;
	@%p17 bra 	$L__BB0_34;
	ld.global.u32 	%r291, [%rd6+260];
	xor.b32  	%r330, %r330, %r291;
	ld.global.u32 	%r292, [%rd6+264];
	xor.b32  	%r329, %r329, %r292;
	ld.global.u32 	%r293, [%rd6+268];
	xor.b32  	%r328, %r328, %r293;
	ld.global.u32 	%r294, [%rd6+272];
	xor.b32  	%r327, %r327, %r294;
	ld.global.u32 	%r295, [%rd6+276];
	xor.b32  	%r326, %r326, %r295;
$L__BB0_34:
	and.b32  	%r297, %r196, 16384;
	setp.eq.s32 	%p18, %r297, 0;
	@%p18 bra 	$L__BB0_36;
	ld.global.u32 	%r298, [%rd6+280];
	xor.b32  	%r330, %r330, %r298;
	ld.global.u32 	%r299, [%rd6+284];
	xor.b32  	%r329, %r329, %r299;
	ld.global.u32 	%r300, [%rd6+288];
	xor.b32  	%r328, %r328, %r300;
	ld.global.u32 	%r301, [%rd6+292];
	xor.b32  	%r327, %r327, %r301;
	ld.global.u32 	%r302, [%rd6+296];
	xor.b32  	%r326, %r326, %r302;
$L__BB0_36:
	and.b32  	%r304, %r196, 32768;
	setp.eq.s32 	%p19, %r304, 0;
	@%p19 bra 	$L__BB0_38;
	ld.global.u32 	%r305, [%rd6+300];
	xor.b32  	%r330, %r330, %r305;
	ld.global.u32 	%r306, [%rd6+304];
	xor.b32  	%r329, %r329, %r306;
	ld.global.u32 	%r307, [%rd6+308];
	xor.b32  	%r328, %r328, %r307;
	ld.global.u32 	%r308, [%rd6+312];
	xor.b32  	%r327, %r327, %r308;
	ld.global.u32 	%r309, [%rd6+316];
	xor.b32  	%r326, %r326, %r309;
$L__BB0_38:
	add.s32 	%r325, %r325, 16;
	setp.ne.s32 	%p20, %r325, 32;
	@%p20 bra 	$L__BB0_6;
	mad.lo.s32 	%r310, %r319, -31, %r11;
	add.s32 	%r319, %r310, 1;
	setp.ne.s32 	%p21, %r319, 5;
	@%p21 bra 	$L__BB0_5;
	st.global.u32 	[%rd2+4], %r330;
	st.global.u32 	[%rd2+8], %r329;
	st.global.u32 	[%rd2+12], %r328;
	st.global.u32 	[%rd2+16], %r327;
	st.global.u32 	[%rd2+20], %r326;
	add.s32 	%r313, %r313, 1;
	setp.lt.u32 	%p22, %r313, %r2;
	@%p22 bra 	$L__BB0_4;
$L__BB0_41:
	shr.u64 	%rd7, %rd17, 2;
	add.s32 	%r312, %r312, 1;
	setp.gt.u64 	%p23, %rd17, 3;
	mov.u64 	%rd17, %rd7;
	@%p23 bra 	$L__BB0_2;
$L__BB0_42:
	mov.b32 	%r311, 0;
	st.global.v2.u32 	[%rd2+24], {%r311, %r311};
	st.global.u32 	[%rd2+32], %r311;
	mov.b64 	%rd16, 0;
	st.global.u64 	[%rd2+40], %rd16;
	ret;

}
	// .globl	_Z12leaveFermonePdPiS_di
.visible .entry _Z12leaveFermonePdPiS_di(
	.param .u64 .ptr .align 1 _Z12leaveFermonePdPiS_di_param_0,
	.param .u64 .ptr .align 1 _Z12leaveFermonePdPiS_di_param_1,
	.param .u64 .ptr .align 1 _Z12leaveFermonePdPiS_di_param_2,
	.param .f64 _Z12leaveFermonePdPiS_di_param_3,
	.param .u32 _Z12leaveFermonePdPiS_di_param_4
)
{
	.reg .pred 	%p<3>;
	.reg .b32 	%r<21>;
	.reg .b64 	%rd<25>;
	.reg .b64 	%fd<12>;

	ld.param.u64 	%rd3, [_Z12leaveFermonePdPiS_di_param_0];
	ld.param.u64 	%rd4, [_Z12leaveFermonePdPiS_di_param_1];
	ld.param.u64 	%rd5, [_Z12leaveFermonePdPiS_di_param_2];
	ld.param.f64 	%fd2, [_Z12leaveFermonePdPiS_di_param_3];
	ld.param.u32 	%r3, [_Z12leaveFermonePdPiS_di_param_4];
	cvta.to.global.u64 	%rd1, %rd3;
	cvta.to.global.u64 	%rd2, %rd4;
	cvta.to.global.u64 	%rd6, %rd5;
	mov.u32 	%r1, %ctaid.x;
	mov.u32 	%r4, %ntid.x;
	mov.u32 	%r5, %tid.x;
	mad.lo.s32 	%r2, %r1, %r4, %r5;
	mul.wide.u32 	%rd7, %r1, 8;
	add.s64 	%rd8, %rd6, %rd7;
	ld.global.f64 	%fd3, [%rd8];
	div.rn.f64 	%fd1, %fd2, %fd3;
	setp.lt.s32 	%p1, %r2, 1;
	@%p1 bra 	$L__BB1_2;
	add.s32 	%r14, %r2, -1;
	mul.wide.u32 	%rd17, %r14, 4;
	add.s64 	%rd18, %rd2, %rd17;
	ld.global.u32 	%r15, [%rd18];
	mul.wide.u32 	%rd19, %r2, 4;
	add.s64 	%rd20, %rd2, %rd19;
	ld.global.u32 	%r16, [%rd20];
	mad.lo.s32 	%r17, %r15, %r3, %r16;
	mul.wide.s32 	%rd21, %r17, 8;
	add.s64 	%rd22, %rd1, %rd21;
	ld.global.f64 	%fd8, [%rd22];
	add.f64 	%fd9, %fd1, %fd8;
	st.global.f64 	[%rd22], %fd9;
	ld.global.u32 	%r18, [%rd20];
	ld.global.u32 	%r19, [%rd18];
	mad.lo.s32 	%r20, %r18, %r3, %r19;
	mul.wide.s32 	%rd23, %r20, 8;
	add.s64 	%rd24, %rd1, %rd23;
	ld.global.f64 	%fd10, [%rd24];
	add.f64 	%fd11, %fd1, %fd10;
	st.global.f64 	[%rd24], %fd11;
	bra.uni 	$L__BB1_4;
$L__BB1_2:
	setp.ne.s32 	%p2, %r2, 0;
	@%p2 bra 	$L__BB1_4;
	mul.lo.s32 	%r6, %r3, %r1;
	mul.wide.s32 	%rd9, %r6, 4;
	add.s64 	%rd10, %rd2, %rd9;
	ld.global.u32 	%r7, [%rd10];
	add.s32 	%r8, %r3, -1;
	mul.wide.s32 	%rd11, %r8, 4;
	add.s64 	%rd12, %rd10, %rd11;
	ld.global.u32 	%r9, [%rd12];
	mad.lo.s32 	%r10, %r7, %r3, %r9;
	mul.wide.s32 	%rd13, %r10, 8;
	add.s64 	%rd14, %rd1, %rd13;
	ld.global.f64 	%fd4, [%rd14];
	add.f64 	%fd5, %fd1, %fd4;
	st.global.f64 	[%rd14], %fd5;
	ld.global.u32 	%r11, [%rd12];
	ld.global.u32 	%r12, [%rd10];
	mad.lo.s32 	%r13, %r11, %r3, %r12;
	mul.wide.s32 	%rd15, %r13, 8;
	add.s64 	%rd16, %rd1, %rd15;
	ld.global.f64 	%fd6, [%rd16];
	add.f64 	%fd7, %fd1, %fd6;
	st.global.f64 	[%rd16], %fd7;
$L__BB1_4:
	ret;

}
	// .globl	_Z14scaleMapKernelPdS_dj
.visible .entry _Z14scaleMapKernelPdS_dj(
	.param .u64 .ptr .align 1 _Z14scaleMapKernelPdS_dj_param_0,
	.param .u64 .ptr .align 1 _Z14scaleMapKernelPdS_dj_param_1,
	.param .f64 _Z14scaleMapKernelPdS_dj_param_2,
	.param .u32 _Z14scaleMapKernelPdS_dj_param_3
)
{
	.reg .pred 	%p<3>;
	.reg .b32 	%r<3>;
	.reg .b64 	%rd<12>;
	.reg .b64 	%fd<4>;

	ld.param.u64 	%rd3, [_Z14scaleMapKernelPdS_dj_param_0];
	ld.param.u64 	%rd2, [_Z14scaleMapKernelPdS_dj_param_1];
	ld.param.f64 	%fd2, [_Z14scaleMapKernelPdS_dj_param_2];
	ld.param.u32 	%r2, [_Z14scaleMapKernelPdS_dj_param_3];
	cvta.to.global.u64 	%rd1, %rd3;
	mov.u32 	%r1, %tid.x;
	setp.ge.u32 	%p1, %r1, %r2;
	@%p1 bra 	$L__BB2_4;
	cvta.to.global.u64 	%rd4, %rd2;
	mul.wide.u32 	%rd5, %r1, 8;
	add.s64 	%rd6, %rd4, %rd5;
	ld.global.f64 	%fd1, [%rd6];
	setp.leu.f64 	%p2, %fd1, 0d0000000000000000;
	@%p2 bra 	$L__BB2_3;
	div.rn.f64 	%fd3, %fd2, %fd1;
	add.s64 	%rd11, %rd1, %rd5;
	st.global.f64 	[%rd11], %fd3;
	bra.uni 	$L__BB2_4;
$L__BB2_3:
	add.s64 	%rd8, %rd1, %rd5;
	mov.b64 	%rd9, 0;
	st.global.u64 	[%rd8], %rd9;
$L__BB2_4:
	ret;

}
	// .globl	_Z22evaporateFermoneKernelPdjd
.visible .entry _Z22evaporateFermoneKernelPdjd(
	.param .u64 .ptr .align 1 _Z22evaporateFermoneKernelPdjd_param_0,
	.param .u32 _Z22evaporateFermoneKernelPdjd_param_1,
	.param .f64 _Z22evaporateFermoneKernelPdjd_param_2
)
{
	.reg .pred 	%p<2>;
	.reg .b32 	%r<3>;
	.reg .b64 	%rd<5>;
	.reg .b64 	%fd<4>;

	ld.param.u64 	%rd1, [_Z22evaporateFermoneKernelPdjd_param_0];
	ld.param.u32 	%r2, [_Z22evaporateFermoneKernelPdjd_param_1];
	ld.param.f64 	%fd1, [_Z22evaporateFermoneKernelPdjd_param_2];
	mov.u32 	%r1, %tid.x;
	setp.ge.u32 	%p1, %r1, %r2;
	@%p1 bra 	$L__BB3_2;
	cvta.to.global.u64 	%rd2, %rd1;
	mul.wide.u32 	%rd3, %r1, 8;
	add.s64 	%rd4, %rd2, %rd3;
	ld.global.f64 	%fd2, [%rd4];
	mul.f64 	%fd3, %fd1, %fd2;
	st.global.f64 	[%rd4], %fd3;
$L__BB3_2:
	ret;

}
	// .globl	_Z7moveAntPdS_S_jjddS_PiP17curandStateXORWOW
.visible .entry _Z7moveAntPdS_S_jjddS_PiP17curandStateXORWOW(
	.param .u64 .ptr .align 1 _Z7moveAntPdS_S_jjddS_PiP17curandStateXORWOW_param_0,
	.param .u64 .ptr .align 1 _Z7moveAntPdS_S_jjddS_PiP17curandStateXORWOW_param_1,
	.param .u64 .ptr .align 1 _Z7moveAntPdS_S_jjddS_PiP17curandStateXORWOW_param_2,
	.param .u32 _Z7moveAntPdS_S_jjddS_PiP17curandStateXORWOW_param_3,
	.param .u32 _Z7moveAntPdS_S_jjddS_PiP17curandStateXORWOW_param_4,
	.param .f64 _Z7moveAntPdS_S_jjddS_PiP17curandStateXORWOW_param_5,
	.param .f64 _Z7moveAntPdS_S_jjddS_PiP17curandStateXORWOW_param_6,
	.param .u64 .ptr .align 1 _Z7moveAntPdS_S_jjddS_PiP17curandStateXORWOW_param_7,
	.param .u64 .ptr .align 1 _Z7moveAntPdS_S_jjddS_PiP17curandStateXORWOW_param_8,
	.param .u64 .ptr .align 1 _Z7moveAntPdS_S_jjddS_PiP17curandStateXORWOW_param_9
)
{
	.local .align 16 .b8 	__local_depot4[80];
	.reg .b64 	%SP;
	.reg .b64 	%SPL;
	.reg .pred 	%p<83>;
	.reg .b16 	%rs<3>;
	.reg .b32 	%r<326>;
	.reg .b32 	%f<3>;
	.reg .b64 	%rd<324>;
	.reg .b64 	%fd<162>;

	mov.u64 	%SPL, __local_depot4;
	ld.param.u64 	%rd37, [_Z7moveAntPdS_S_jjddS_PiP17curandStateXORWOW_param_0];
	ld.param.u64 	%rd40, [_Z7moveAntPdS_S_jjddS_PiP17curandStateXORWOW_param_1];
	ld.param.u64 	%rd38, [_Z7moveAntPdS_S_jjddS_PiP17curandStateXORWOW_param_2];
	ld.param.u32 	%r110, [_Z7moveAntPdS_S_jjddS_PiP17curandStateXORWOW_param_4];
	ld.param.f64 	%fd38, [_Z7moveAntPdS_S_jjddS_PiP17curandStateXORWOW_param_5];
	ld.param.f64 	%fd39, [_Z7moveAntPdS_S_jjddS_PiP17curandStateXORWOW_param_6];
	ld.param.u64 	%rd39, [_Z7moveAntPdS_S_jjddS_PiP17curandStateXORWOW_param_7];
	ld.param.u64 	%rd41, [_Z7moveAntPdS_S_jjddS_PiP17curandStateXORWOW_param_8];
	ld.param.u64 	%rd42, [_Z7moveAntPdS_S_jjddS_PiP17curandStateXORWOW_param_9];
	cvta.to.global.u64 	%rd1, %rd41;
	cvta.to.global.u64 	%rd2, %rd40;
	cvta.to.global.u64 	%rd3, %rd42;
	add.u64 	%rd4, %SPL, 0;
	add.u64 	%rd5, %SPL, 16;
	add.u64 	%rd6, %SPL, 32;
	add.u64 	%rd7, %SPL, 48;
	mov.u32 	%r1, %tid.x;
	setp.eq.s32 	%p5, %r110, 0;
	@%p5 bra 	$L__BB4_56;
	setp.lt.s32 	%p6, %r110, 1;
	{
	.reg .b32 %temp; 
	mov.b64 	{%temp, %r2}, %fd39;
	}
	setp.lt.s32 	%p7, %r2, 0;
	selp.b32 	%r3, 0, 2146435072, %p7;
	{
	.reg .b32 %temp; 
	mov.b64 	{%temp, %r4}, %fd38;
	}
	shr.u32 	%r111, %r4, 20;
	and.b32  	%r112, %r111, 2047;
	add.s32 	%r113, %r112, -1012;
	mov.b64 	%rd47, %fd38;
	shl.b64 	%rd8, %rd47, %r113;
	setp.eq.s64 	%p1, %rd8, -9223372036854775808;
	abs.f64 	%fd1, %fd38;
	setp.neu.f64 	%p9, %fd1, 0d3FE0000000000000;
	and.pred  	%p2, %p9, %p1;
	setp.lt.s32 	%p10, %r4, 0;
	selp.b32 	%r5, 0, 2146435072, %p10;
	@%p6 bra 	$L__BB4_84;
	mul.wide.u32 	%rd52, %r1, 48;
	add.s64 	%rd53, %rd3, %rd52;
	ld.global.v2.u32 	{%r292, %r297}, [%rd53];
	ld.global.v2.u32 	{%r296, %r295}, [%rd53+8];
	ld.global.v2.u32 	{%r294, %r293}, [%rd53+16];
	add.s32 	%r12, %r110, -1;
	and.b32  	%r13, %r110, 15;
	add.s32 	%r14, %r13, -1;
	and.b32  	%r15, %r110, 7;
	add.s32 	%r16, %r15, -1;
	and.b32  	%r17, %r110, 2147483632;
	and.b32  	%r18, %r110, 3;
	neg.s32 	%r19, %r17;
	cvta.to.global.u64 	%rd9, %rd37;
	cvta.to.global.u64 	%rd10, %rd38;
	or.b32  	%r20, %r5, -2147483648;
	and.b32  	%r21, %r4, 2147483647;
	cvt.rzi.f64.f64 	%fd2, %fd38;
	or.b32  	%r22, %r3, -2147483648;
	and.b32  	%r23, %r2, 2147483647;
	abs.f64 	%fd3, %fd39;
	cvt.rzi.f64.f64 	%fd4, %fd39;
	shr.u32 	%r117, %r2, 20;
	and.b32  	%r118, %r117, 2047;
	add.s32 	%r119, %r118, -1012;
	mov.b64 	%rd54, %fd39;
	shl.b64 	%rd11, %rd54, %r119;
	mov.b32 	%r290, 0;
	mov.u32 	%r291, %r1;
$L__BB4_3:
	mov.u32 	%r28, %r296;
	mov.u32 	%r296, %r295;
	mov.u32 	%r295, %r294;
	mov.u32 	%r294, %r293;
	setp.lt.u32 	%p14, %r12, 15;
	cvt.s64.s32 	%rd55, %r291;
	add.s64 	%rd56, %rd4, %rd55;
	mov.b16 	%rs1, 1;
	st.local.u8 	[%rd56], %rs1;
	mul.wide.u32 	%rd57, %r290, 4;
	add.s64 	%rd58, %rd5, %rd57;
	st.local.u32 	[%rd58], %r291;
	mul.lo.s32 	%r32, %r291, %r110;
	mov.b32 	%r308, 0;
	@%p14 bra 	$L__BB4_6;
	add.s64 	%rd319, %rd7, 64;
	add.s64 	%rd318, %rd6, 32;
	mov.u32 	%r298, %r19;
$L__BB4_5:
	.pragma "nounroll";
	mov.f64 	%fd40, 0dC08F400000000000;
	st.local.v2.f64 	[%rd319+-64], {%fd40, %fd40};
	st.local.v2.f64 	[%rd319+-48], {%fd40, %fd40};
	mov.b32 	%r121, -1;
	st.local.v4.u32 	[%rd318+-32], {%r121, %r121, %r121, %r121};
	st.local.v2.f64 	[%rd319+-32], {%fd40, %fd40};
	st.local.v2.f64 	[%rd319+-16], {%fd40, %fd40};
	st.local.v4.u32 	[%rd318+-16], {%r121, %r121, %r121, %r121};
	st.local.v2.f64 	[%rd319], {%fd40, %fd40};
	st.local.v2.f64 	[%rd319+16], {%fd40, %fd40};
	st.local.v4.u32 	[%rd318], {%r121, %r121, %r121, %r121};
	st.local.v2.f64 	[%rd319+32], {%fd40, %fd40};
	st.local.v2.f64 	[%rd319+48], {%fd40, %fd40};
	st.local.v4.u32 	[%rd318+16], {%r121, %r121, %r121, %r121};
	add.s32 	%r298, %r298, 16;
	add.s64 	%rd319, %rd319, 128;
	add.s64 	%rd318, %rd318, 64;
	setp.eq.s32 	%p15, %r298, 0;
	mov.u32 	%r308, %r17;
	@%p15 bra 	$L__BB4_6;
	bra.uni 	$L__BB4_5;
$L__BB4_6:
	setp.eq.s32 	%p16, %r13, 0;
	@%p16 bra 	$L__BB4_16;
	setp.lt.u32 	%p17, %r14, 7;
	@%p17 bra 	$L__BB4_9;
	mul.wide.u32 	%rd59, %r308, 8;
	add.s64 	%rd60, %rd7, %rd59;
	mov.b64 	%rd61, -4571364728013586432;
	st.local.u64 	[%rd60], %rd61;
	mul.wide.u32 	%rd62, %r308, 4;
	add.s64 	%rd63, %rd6, %rd62;
	mov.b32 	%r122, -1;
	st.local.u32 	[%rd63], %r122;
	st.local.u64 	[%rd60+8], %rd61;
	st.local.u32 	[%rd63+4], %r122;
	st.local.u64 	[%rd60+16], %rd61;
	st.local.u32 	[%rd63+8], %r122;
	st.local.u64 	[%rd60+24], %rd61;
	st.local.u32 	[%rd63+12], %r122;
	st.local.u64 	[%rd60+32], %rd61;
	st.local.u32 	[%rd63+16], %r122;
	st.local.u64 	[%rd60+40], %rd61;
	st.local.u32 	[%rd63+20], %r122;
	st.local.u64 	[%rd60+48], %rd61;
	st.local.u32 	[%rd63+24], %r122;
	st.local.u64 	[%rd60+56], %rd61;
	st.local.u32 	[%rd63+28], %r122;
	add.s32 	%r308, %r308, 8;
$L__BB4_9:
	setp.eq.s32 	%p18, %r15, 0;
	@%p18 bra 	$L__BB4_16;
	setp.lt.u32 	%p19, %r16, 3;
	@%p19 bra 	$L__BB4_12;
	mul.wide.u32 	%rd64, %r308, 8;
	add.s64 	%rd65, %rd7, %rd64;
	mov.b64 	%rd66, -4571364728013586432;
	st.local.u64 	[%rd65], %rd66;
	mul.wide.u32 	%rd67, %r308, 4;
	add.s64 	%rd68, %rd6, %rd67;
	mov.b32 	%r123, -1;
	st.local.u32 	[%rd68], %r123;
	st.local.u64 	[%rd65+8], %rd66;
	st.local.u32 	[%rd68+4], %r123;
	st.local.u64 	[%rd65+16], %rd66;
	st.local.u32 	[%rd68+8], %r123;
	st.local.u64 	[%rd65+24], %rd66;
	st.local.u32 	[%rd68+12], %r123;
	add.s32 	%r308, %r308, 4;
$L__BB4_12:
	setp.eq.s32 	%p20, %r18, 0;
	@%p20 bra 	$L__BB4_16;
	setp.eq.s32 	%p21, %r18, 1;
	mul.wide.u32 	%rd69, %r308, 8;
	add.s64 	%rd23, %rd7, %rd69;
	mov.b64 	%rd70, -4571364728013586432;
	st.local.u64 	[%rd23], %rd70;
	mul.wide.u32 	%rd71, %r308, 4;
	add.s64 	%rd24, %rd6, %rd71;
	mov.b32 	%r124, -1;
	st.local.u32 	[%rd24], %r124;
	@%p21 bra 	$L__BB4_16;
	setp.eq.s32 	%p22, %r18, 2;
	mov.b64 	%rd72, -4571364728013586432;
	st.local.u64 	[%rd23+8], %rd72;
	mov.b32 	%r125, -1;
	st.local.u32 	[%rd24+4], %r125;
	@%p22 bra 	$L__BB4_16;
	mov.b64 	%rd73, -4571364728013586432;
	st.local.u64 	[%rd23+16], %rd73;
	mov.b32 	%r126, -1;
	st.local.u32 	[%rd24+8], %r126;
$L__BB4_16:
	cvt.s64.s32 	%rd22, %r32;
	mov.f64 	%fd22, 0d0000000000000000;
	mov.b32 	%r299, 0;
	mov.u32 	%r39, %r299;
$L__BB4_17:
	cvt.u64.u32 	%rd18, %r299;
	add.s64 	%rd19, %rd18, %rd22;
	shl.b64 	%rd74, %rd19, 3;
	add.s64 	%rd75, %rd9, %rd74;
	ld.global.f64 	%fd6, [%rd75];
	setp.leu.f64 	%p23, %fd6, 0d0000000000000000;
	@%p23 bra 	$L__BB4_37;
	add.s64 	%rd76, %rd4, %rd18;
	ld.local.u8 	%rs2, [%rd76];
	setp.ne.s16 	%p24, %rs2, 0;
	@%p24 bra 	$L__BB4_37;
	setp.neu.f64 	%p25, %fd39, %fd4;
	setp.eq.s64 	%p26, %rd11, -9223372036854775808;
	mul.wide.s32 	%rd77, %r39, 4;
	add.s64 	%rd78, %rd6, %rd77;
	st.local.u32 	[%rd78], %r299;
	add.s64 	%rd80, %rd10, %rd74;
	ld.global.f64 	%fd7, [%rd80];
	{
	.reg .b32 %temp; 
	mov.b64 	{%temp, %r128}, %fd6;
	}
	{ // callseq 0, 0
	.param .b64 param0;
	st.param.f64 	[param0], %fd6;
	.param .b64 param1;
	st.param.f64 	[param1], %fd39;
	.param .b64 retval0;
	call.uni (retval0), 
	__internal_accurate_pow, 
	(
	param0, 
	param1
	);
	ld.param.f64 	%fd42, [retval0];
	} // callseq 0
	setp.lt.s32 	%p27, %r128, 0;
	and.pred  	%p3, %p27, %p26;
	neg.f64 	%fd44, %fd42;
	selp.f64 	%fd45, %fd44, %fd42, %p3;
	selp.f64 	%fd46, 0dFFF8000000000000, %fd45, %p27;
	selp.f64 	%fd149, %fd46, %fd45, %p25;
	add.f64 	%fd47, %fd39, %fd6;
	{
	.reg .b32 %temp; 
	mov.b64 	{%temp, %r129}, %fd47;
	}
	and.b32  	%r130, %r129, 2146435072;
	setp.ne.s32 	%p28, %r130, 2146435072;
	@%p28 bra 	$L__BB4_26;
	setp.nan.f64 	%p29, %fd39, %fd39;
	@%p29 bra 	$L__BB4_25;
	setp.eq.f64 	%p30, %fd3, 0d7FF0000000000000;
	@%p30 bra 	$L__BB4_24;
	setp.neu.f64 	%p31, %fd6, 0d7FF0000000000000;
	@%p31 bra 	$L__BB4_26;
	setp.ne.s32 	%p32, %r23, 1071644672;
	selp.b32 	%r132, %r22, %r3, %p32;
	selp.b32 	%r133, %r132, %r3, %p3;
	mov.b32 	%r134, 0;
	mov.b64 	%fd149, {%r134, %r133};
	bra.uni 	$L__BB4_26;
$L__BB4_24:
	setp.lt.s32 	%p33, %r2, 0;
	setp.gt.f64 	%p34, %fd6, 0d3FF0000000000000;
	selp.b32 	%r135, 2146435072, 0, %p34;
	xor.b32  	%r136, %r135, 2146435072;
	selp.b32 	%r137, %r136, %r135, %p33;
	mov.b32 	%r138, 0;
	mov.b64 	%fd149, {%r138, %r137};
	bra.uni 	$L__BB4_26;
$L__BB4_25:
	add.rn.f64 	%fd149, %fd6, %fd39;
$L__BB4_26:
	{
	.reg .b32 %temp; 
	mov.b64 	{%temp, %r37}, %fd7;
	}
	abs.f64 	%fd13, %fd7;
	setp.eq.f64 	%p35, %fd7, 0d0000000000000000;
	@%p35 bra 	$L__BB4_28;
	{ // callseq 1, 0
	.param .b64 param0;
	st.param.f64 	[param0], %fd13;
	.param .b64 param1;
	st.param.f64 	[param1], %fd38;
	.param .b64 retval0;
	call.uni (retval0), 
	__internal_accurate_pow, 
	(
	param0, 
	param1
	);
	ld.param.f64 	%fd48, [retval0];
	} // callseq 1
	setp.lt.s32 	%p36, %r37, 0;
	setp.neu.f64 	%p37, %fd38, %fd2;
	neg.f64 	%fd50, %fd48;
	setp.eq.s64 	%p38, %rd8, -9223372036854775808;
	selp.f64 	%fd51, %fd50, %fd48, %p38;
	selp.f64 	%fd52, %fd51, %fd48, %p36;
	selp.f64 	%fd53, 0dFFF8000000000000, %fd52, %p36;
	selp.f64 	%fd151, %fd53, %fd52, %p37;
	mov.pred 	%p82, %p1;
	bra.uni 	$L__BB4_29;
$L__BB4_28:
	setp.lt.s32 	%p39, %r4, 0;
	selp.b32 	%r139, %r37, 0, %p2;
	or.b32  	%r140, %r139, 2146435072;
	selp.b32 	%r141, %r140, %r139, %p39;
	mov.b32 	%r142, 0;
	mov.b64 	%fd151, {%r142, %r141};
	mov.pred 	%p82, %p2;
$L__BB4_29:
	add.f64 	%fd54, %fd38, %fd7;
	{
	.reg .b32 %temp; 
	mov.b64 	{%temp, %r143}, %fd54;
	}
	and.b32  	%r144, %r143, 2146435072;
	setp.ne.s32 	%p40, %r144, 2146435072;
	@%p40 bra 	$L__BB4_36;
	setp.nan.f64 	%p41, %fd7, %fd38;
	@%p41 bra 	$L__BB4_35;
	setp.eq.f64 	%p42, %fd1, 0d7FF0000000000000;
	@%p42 bra 	$L__BB4_34;
	setp.neu.f64 	%p43, %fd13, 0d7FF0000000000000;
	@%p43 bra 	$L__BB4_36;
	setp.lt.s32 	%p44, %r37, 0;
	setp.ne.s32 	%p45, %r21, 1071644672;
	selp.b32 	%r146, %r20, %r5, %p45;
	selp.b32 	%r147, %r146, %r5, %p82;
	selp.b32 	%r148, %r147, %r5, %p44;
	mov.b32 	%r149, 0;
	mov.b64 	%fd151, {%r149, %r148};
	bra.uni 	$L__BB4_36;
$L__BB4_34:
	setp.gt.f64 	%p47, %fd13, 0d3FF0000000000000;
	selp.b32 	%r150, 2146435072, 0, %p47;
	xor.b32  	%r151, %r150, 2146435072;
	selp.b32 	%r152, %r151, %r150, %p10;
	setp.eq.f64 	%p48, %fd7, 0dBFF0000000000000;
	selp.b32 	%r153, 1072693248, %r152, %p48;
	mov.b32 	%r154, 0;
	mov.b64 	%fd151, {%r154, %r153};
	bra.uni 	$L__BB4_36;
$L__BB4_35:
	add.rn.f64 	%fd151, %fd7, %fd38;
$L__BB4_36:
	setp.eq.f64 	%p49, %fd38, 0d0000000000000000;
	setp.eq.f64 	%p50, %fd7, 0d3FF0000000000000;
	selp.f64 	%fd55, 0d3FF0000000000000, %fd151, %p50;
	selp.f64 	%fd56, 0d3FF0000000000000, %fd55, %p49;
	setp.eq.f64 	%p51, %fd6, 0d3FF0000000000000;
	setp.eq.f64 	%p52, %fd39, 0d0000000000000000;
	selp.f64 	%fd57, 0d3FF0000000000000, %fd149, %p51;
	selp.f64 	%fd58, 0d3FF0000000000000, %fd57, %p52;
	mul.f64 	%fd59, %fd58, %fd56;
	mul.wide.s32 	%rd81, %r39, 8;
	add.s64 	%rd82, %rd7, %rd81;
	st.local.f64 	[%rd82], %fd59;
	add.f64 	%fd22, %fd22, %fd59;
	add.s32 	%r39, %r39, 1;
$L__BB4_37:
	add.s32 	%r299, %r299, 1;
	setp.eq.s32 	%p53, %r299, %r110;
	@%p53 bra 	$L__BB4_38;
	bra.uni 	$L__BB4_17;
$L__BB4_38:
	ld.local.f64 	%fd60, [%rd7];
	div.rn.f64 	%fd61, %fd60, %fd22;
	st.local.f64 	[%rd7], %fd61;
	setp.gt.s32 	%p54, %r39, 1;
	@%p54 bra 	$L__BB4_46;
$L__BB4_39:
	shr.u32 	%r161, %r297, 2;
	xor.b32  	%r162, %r161, %r297;
	shl.b32 	%r163, %r294, 4;
	shl.b32 	%r164, %r162, 1;
	xor.b32  	%r165, %r163, %r164;
	xor.b32  	%r166, %r165, %r294;
	xor.b32  	%r293, %r166, %r162;
	add.s32 	%r292, %r292, 362437;
	add.s32 	%r167, %r293, %r292;
	cvt.rn.f32.u32 	%f1, %r167;
	fma.rn.f32 	%f2, %f1, 0f2F800000, 0f2F000000;
	cvt.f64.f32 	%fd23, %f2;
	mov.b32 	%r303, 0;
$L__BB4_40:
	mul.wide.u32 	%rd89, %r303, 4;
	add.s64 	%rd90, %rd6, %rd89;
	ld.local.u32 	%r291, [%rd90];
	setp.lt.s32 	%p60, %r291, 0;
	@%p60 bra 	$L__BB4_43;
	mul.wide.u32 	%rd91, %r303, 8;
	add.s64 	%rd92, %rd7, %rd91;
	ld.local.f64 	%fd85, [%rd92];
	setp.gt.f64 	%p61, %fd85, %fd23;
	@%p61 bra 	$L__BB4_45;
	add.s32 	%r303, %r303, 1;
	setp.eq.s32 	%p62, %r303, %r110;
	mov.u32 	%r304, %r12;
	@%p62 bra 	$L__BB4_44;
	bra.uni 	$L__BB4_40;
$L__BB4_43:
	add.s32 	%r304, %r303, -1;
$L__BB4_44:
	mul.wide.s32 	%rd93, %r304, 4;
	add.s64 	%rd94, %rd6, %rd93;
	ld.local.u32 	%r291, [%rd94];
$L__BB4_45:
	add.s32 	%r290, %r290, 1;
	setp.eq.s32 	%p63, %r290, %r110;
	mov.u32 	%r297, %r28;
	@%p63 bra 	$L__BB4_56;
	bra.uni 	$L__BB4_3;
$L__BB4_46:
	add.s32 	%r53, %r39, -1;
	add.s32 	%r156, %r39, -2;
	and.b32  	%r54, %r53, 3;
	setp.lt.u32 	%p55, %r156, 3;
	mov.b32 	%r306, 1;
	@%p55 bra 	$L__BB4_49;
	and.b32  	%r55, %r53, -4;
	mov.b32 	%r302, 1;
$L__BB4_48:
	mul.wide.u32 	%rd83, %r302, 8;
	add.s64 	%rd84, %rd7, %rd83;
	ld.local.v2.f64 	{%fd62, %fd63}, [%rd84+-8];
	div.rn.f64 	%fd64, %fd63, %fd22;
	add.f64 	%fd65, %fd64, %fd62;
	st.local.f64 	[%rd84], %fd65;
	ld.local.v2.f64 	{%fd66, %fd67}, [%rd84+8];
	div.rn.f64 	%fd68, %fd66, %fd22;
	add.f64 	%fd69, %fd68, %fd65;
	div.rn.f64 	%fd70, %fd67, %fd22;
	add.f64 	%fd71, %fd70, %fd69;
	st.local.v2.f64 	[%rd84+8], {%fd69, %fd71};
	ld.local.f64 	%fd72, [%rd84+24];
	div.rn.f64 	%fd73, %fd72, %fd22;
	add.f64 	%fd74, %fd73, %fd71;
	st.local.f64 	[%rd84+24], %fd74;
	add.s32 	%r306, %r302, 4;
	add.s32 	%r158, %r302, 3;
	setp.eq.s32 	%p56, %r158, %r55;
	mov.u32 	%r302, %r306;
	@%p56 bra 	$L__BB4_49;
	bra.uni 	$L__BB4_48;
$L__BB4_49:
	setp.eq.s32 	%p57, %r54, 0;
	@%p57 bra 	$L__BB4_39;
	mul.wide.u32 	%rd85, %r306, 8;
	add.s64 	%rd20, %rd7, %rd85;
	ld.local.f64 	%fd75, [%rd20];
	div.rn.f64 	%fd76, %fd75, %fd22;
	mul.wide.s32 	%rd86, %r306, 8;
	add.s64 	%rd21, %rd7, %rd86;
	ld.local.f64 	%fd77, [%rd21+-8];
	add.f64 	%fd24, %fd76, %fd77;
	st.local.f64 	[%rd20], %fd24;
	setp.eq.s32 	%p58, %r54, 1;
	@%p58 bra 	$L__BB4_39;
	add.s32 	%r159, %r306, 1;
	mul.wide.u32 	%rd87, %r159, 8;
	add.s64 	%rd88, %rd7, %rd87;
	ld.local.f64 	%fd78, [%rd88];
	div.rn.f64 	%fd79, %fd78, %fd22;
	add.f64 	%fd80, %fd79, %fd24;
	st.local.f64 	[%rd88], %fd80;
	setp.eq.s32 	%p59, %r54, 2;
	@%p59 bra 	$L__BB4_39;
	ld.local.f64 	%fd81, [%rd20+16];
	div.rn.f64 	%fd82, %fd81, %fd22;
	st.local.f64 	[%rd20+16], %fd82;
	ld.local.f64 	%fd83, [%rd21+8];
	add.f64 	%fd84, %fd82, %fd83;
	st.local.f64 	[%rd20+16], %fd84;
	bra.uni 	$L__BB4_39;
$L__BB4_53:
	setp.eq.s32 	%p12, %r62, 0;
	@%p12 bra 	$L__BB4_56;
	mov.b32 	%r311, 0;
$L__BB4_55:
	.pragma "nounroll";
	mul.wide.u32 	%rd50, %r310, 4;
	add.s64 	%rd51, %rd5, %rd50;
	st.local.u32 	[%rd51], %r1;
	add.s32 	%r310, %r310, 1;
	add.s32 	%r311, %r311, 1;
	setp.ne.s32 	%p13, %r311, %r62;
	@%p13 bra 	$L__BB4_55;
$L__BB4_56:
	setp.lt.u32 	%p64, %r110, 2;
	mov.f64 	%fd161, 0d0000000000000000;
	@%p64 bra 	$L__BB4_70;
	add.s32 	%r68, %r110, -1;
	add.s32 	%r169, %r110, -2;
	and.b32  	%r69, %r68, 15;
	setp.lt.u32 	%p65, %r169, 15;
	mov.f64 	%fd161, 0d0000000000000000;
	mov.b32 	%r316, 1;
	@%p65 bra 	$L__BB4_61;
	and.b32  	%r171, %r68, -16;
	neg.s32 	%r314, %r171;
	add.s64 	%rd320, %rd5, 32;
	mov.f64 	%fd161, 0d0000000000000000;
	mov.b32 	%r313, 0;
$L__BB4_59:
	.pragma "nounroll";
	ld.local.v4.u32 	{%r172, %r173, %r174, %r175}, [%rd320+-32];
	mul.lo.s32 	%r176, %r172, %r110;
	cvt.u64.u32 	%rd95, %r176;
	cvt.s64.s32 	%rd96, %r173;
	add.s64 	%rd97, %rd95, %rd96;
	shl.b64 	%rd98, %rd97, 3;
	add.s64 	%rd99, %rd2, %rd98;
	ld.global.f64 	%fd90, [%rd99];
	add.f64 	%fd91, %fd161, %fd90;
	mul.lo.s32 	%r177, %r173, %r110;
	cvt.u64.u32 	%rd100, %r177;
	cvt.s64.s32 	%rd101, %r174;
	add.s64 	%rd102, %rd100, %rd101;
	shl.b64 	%rd103, %rd102, 3;
	add.s64 	%rd104, %rd2, %rd103;
	ld.global.f64 	%fd92, [%rd104];
	add.f64 	%fd93, %fd91, %fd92;
	mul.lo.s32 	%r178, %r174, %r110;
	cvt.u64.u32 	%rd105, %r178;
	cvt.s64.s32 	%rd106, %r175;
	add.s64 	%rd107, %rd105, %rd106;
	shl.b64 	%rd108, %rd107, 3;
	add.s64 	%rd109, %rd2, %rd108;
	ld.global.f64 	%fd94, [%rd109];
	add.f64 	%fd95, %fd93, %fd94;
	mul.lo.s32 	%r179, %r175, %r110;
	cvt.u64.u32 	%rd110, %r179;
	ld.local.v4.u32 	{%r180, %r181, %r182, %r183}, [%rd320+-16];
	cvt.s64.s32 	%rd111, %r180;
	add.s64 	%rd112, %rd110, %rd111;
	shl.b64 	%rd113, %rd112, 3;
	add.s64 	%rd114, %rd2, %rd113;
	ld.global.f64 	%fd96, [%rd114];
	add.f64 	%fd97, %fd95, %fd96;
	mul.lo.s32 	%r184, %r180, %r110;
	cvt.u64.u32 	%rd115, %r184;
	cvt.s64.s32 	%rd116, %r181;
	add.s64 	%rd117, %rd115, %rd116;
	shl.b64 	%rd118, %rd117, 3;
	add.s64 	%rd119, %rd2, %rd118;
	ld.global.f64 	%fd98, [%rd119];
	add.f64 	%fd99, %fd97, %fd98;
	mul.lo.s32 	%r185, %r181, %r110;
	cvt.u64.u32 	%rd120, %r185;
	cvt.s64.s32 	%rd121, %r182;
	add.s64 	%rd122, %rd120, %rd121;
	shl.b64 	%rd123, %rd122, 3;
	add.s64 	%rd124, %rd2, %rd123;
	ld.global.f64 	%fd100, [%rd124];
	add.f64 	%fd101, %fd99, %fd100;
	mul.lo.s32 	%r186, %r182, %r110;
	cvt.u64.u32 	%rd125, %r186;
	cvt.s64.s32 	%rd126, %r183;
	add.s64 	%rd127, %rd125, %rd126;
	shl.b64 	%rd128, %rd127, 3;
	add.s64 	%rd129, %rd2, %rd128;
	ld.global.f64 	%fd102, [%rd129];
	add.f64 	%fd103, %fd101, %fd102;
	mul.lo.s32 	%r187, %r183, %r110;
	cvt.u64.u32 	%rd130, %r187;
	ld.local.v4.u32 	{%r188, %r189, %r190, %r191}, [%rd320];
	cvt.s64.s32 	%rd131, %r188;
	add.s64 	%rd132, %rd130, %rd131;
	shl.b64 	%rd133, %rd132, 3;
	add.s64 	%rd134, %rd2, %rd133;
	ld.global.f64 	%fd104, [%rd134];
	add.f64 	%fd105, %fd103, %fd104;
	mul.lo.s32 	%r192, %r188, %r110;
	cvt.u64.u32 	%rd135, %r192;
	cvt.s64.s32 	%rd136, %r189;
	add.s64 	%rd137, %rd135, %rd136;
	shl.b64 	%rd138, %rd137, 3;
	add.s64 	%rd139, %rd2, %rd138;
	ld.global.f64 	%fd106, [%rd139];
	add.f64 	%fd107, %fd105, %fd106;
	mul.lo.s32 	%r193, %r189, %r110;
	cvt.u64.u32 	%rd140, %r193;
	cvt.s64.s32 	%rd141, %r190;
	add.s64 	%rd142, %rd140, %rd141;
	shl.b64 	%rd143, %rd142, 3;
	add.s64 	%rd144, %rd2, %rd143;
	ld.global.f64 	%fd108, [%rd144];
	add.f64 	%fd109, %fd107, %fd108;
	mul.lo.s32 	%r194, %r190, %r110;
	cvt.u64.u32 	%rd145, %r194;
	cvt.s64.s32 	%rd146, %r191;
	add.s64 	%rd147, %rd145, %rd146;
	shl.b64 	%rd148, %rd147, 3;
	add.s64 	%rd149, %rd2, %rd148;
	ld.global.f64 	%fd110, [%rd149];
	add.f64 	%fd111, %fd109, %fd110;
	mul.lo.s32 	%r195, %r191, %r110;
	cvt.u64.u32 	%rd150, %r195;
	ld.local.v4.u32 	{%r196, %r197, %r198, %r199}, [%rd320+16];
	cvt.s64.s32 	%rd151, %r196;
	add.s64 	%rd152, %rd150, %rd151;
	shl.b64 	%rd153, %rd152, 3;
	add.s64 	%rd154, %rd2, %rd153;
	ld.global.f64 	%fd112, [%rd154];
	add.f64 	%fd113, %fd111, %fd112;
	mul.lo.s32 	%r200, %r196, %r110;
	cvt.u64.u32 	%rd155, %r200;
	cvt.s64.s32 	%rd156, %r197;
	add.s64 	%rd157, %rd155, %rd156;
	shl.b64 	%rd158, %rd157, 3;
	add.s64 	%rd159, %rd2, %rd158;
	ld.global.f64 	%fd114, [%rd159];
	add.f64 	%fd115, %fd113, %fd114;
	mul.lo.s32 	%r201, %r197, %r110;
	cvt.u64.u32 	%rd160, %r201;
	cvt.s64.s32 	%rd161, %r198;
	add.s64 	%rd162, %rd160, %rd161;
	shl.b64 	%rd163, %rd162, 3;
	add.s64 	%rd164, %rd2, %rd163;
	ld.global.f64 	%fd116, [%rd164];
	add.f64 	%fd117, %fd115, %fd116;
	mul.lo.s32 	%r202, %r198, %r110;
	cvt.u64.u32 	%rd165, %r202;
	cvt.s64.s32 	%rd166, %r199;
	add.s64 	%rd167, %rd165, %rd166;
	shl.b64 	%rd168, %rd167, 3;
	add.s64 	%rd169, %rd2, %rd168;
	ld.global.f64 	%fd118, [%rd169];
	add.f64 	%fd119, %fd117, %fd118;
	mul.lo.s32 	%r203, %r199, %r110;
	cvt.u64.u32 	%rd170, %r203;
	ld.local.s32 	%rd171, [%rd320+32];
	add.s64 	%rd172, %rd170, %rd171;
	shl.b64 	%rd173, %rd172, 3;
	add.s64 	%rd174, %rd2, %rd173;
	ld.global.f64 	%fd120, [%rd174];
	add.f64 	%fd161, %fd119, %fd120;
	add.s32 	%r314, %r314, 16;
	add.s32 	%r313, %r313, 16;
	add.s64 	%rd320, %rd320, 64;
	setp.ne.s32 	%p66, %r314, 0;
	@%p66 bra 	$L__BB4_59;
	add.s32 	%r316, %r313, 1;
$L__BB4_61:
	setp.eq.s32 	%p67, %r69, 0;
	@%p67 bra 	$L__BB4_70;
	and.b32  	%r79, %r68, 7;
	setp.lt.u32 	%p68, %r69, 8;
	@%p68 bra 	$L__BB4_64;
	mul.wide.u32 	%rd175, %r316, 4;
	add.s64 	%rd176, %rd5, %rd175;
	ld.local.u32 	%r204, [%rd176+-4];
	mul.lo.s32 	%r205, %r204, %r110;
	cvt.u64.u32 	%rd177, %r205;
	ld.local.u32 	%r206, [%rd176];
	cvt.s64.s32 	%rd178, %r206;
	add.s64 	%rd179, %rd177, %rd178;
	shl.b64 	%rd180, %rd179, 3;
	add.s64 	%rd181, %rd2, %rd180;
	ld.global.f64 	%fd122, [%rd181];
	add.f64 	%fd123, %fd161, %fd122;
	mul.lo.s32 	%r207, %r206, %r110;
	cvt.u64.u32 	%rd182, %r207;
	ld.local.u32 	%r208, [%rd176+4];
	cvt.s64.s32 	%rd183, %r208;
	add.s64 	%rd184, %rd182, %rd183;
	shl.b64 	%rd185, %rd184, 3;
	add.s64 	%rd186, %rd2, %rd185;
	ld.global.f64 	%fd124, [%rd186];
	add.f64 	%fd125, %fd123, %fd124;
	mul.lo.s32 	%r209, %r208, %r110;
	cvt.u64.u32 	%rd187, %r209;
	ld.local.u32 	%r210, [%rd176+8];
	cvt.s64.s32 	%rd188, %r210;
	add.s64 	%rd189, %rd187, %rd188;
	shl.b64 	%rd190, %rd189, 3;
	add.s64 	%rd191, %rd2, %rd190;
	ld.global.f64 	%fd126, [%rd191];
	add.f64 	%fd127, %fd125, %fd126;
	mul.lo.s32 	%r211, %r210, %r110;
	cvt.u64.u32 	%rd192, %r211;
	ld.local.u32 	%r212, [%rd176+12];
	cvt.s64.s32 	%rd193, %r212;
	add.s64 	%rd194, %rd192, %rd193;
	shl.b64 	%rd195, %rd194, 3;
	add.s64 	%rd196, %rd2, %rd195;
	ld.global.f64 	%fd128, [%rd196];
	add.f64 	%fd129, %fd127, %fd128;
	mul.lo.s32 	%r213, %r212, %r110;
	cvt.u64.u32 	%rd197, %r213;
	ld.local.u32 	%r214, [%rd176+16];
	cvt.s64.s32 	%rd198, %r214;
	add.s64 	%rd199, %rd197, %rd198;
	shl.b64 	%rd200, %rd199, 3;
	add.s64 	%rd201, %rd2, %rd200;
	ld.global.f64 	%fd130, [%rd201];
	add.f64 	%fd131, %fd129, %fd130;
	mul.lo.s32 	%r215, %r214, %r110;
	cvt.u64.u32 	%rd202, %r215;
	ld.local.u32 	%r216, [%rd176+20];
	cvt.s64.s32 	%rd203, %r216;
	add.s64 	%rd204, %rd202, %rd203;
	shl.b64 	%rd205, %rd204, 3;
	add.s64 	%rd206, %rd2, %rd205;
	ld.global.f64 	%fd132, [%rd206];
	add.f64 	%fd133, %fd131, %fd132;
	mul.lo.s32 	%r217, %r216, %r110;
	cvt.u64.u32 	%rd207, %r217;
	ld.local.u32 	%r218, [%rd176+24];
	cvt.s64.s32 	%rd208, %r218;
	add.s64 	%rd209, %rd207, %rd208;
	shl.b64 	%rd210, %rd209, 3;
	add.s64 	%rd211, %rd2, %rd210;
	ld.global.f64 	%fd134, [%rd211];
	add.f64 	%fd135, %fd133, %fd134;
	mul.lo.s32 	%r219, %r218, %r110;
	cvt.u64.u32 	%rd212, %r219;
	ld.local.s32 	%rd213, [%rd176+28];
	add.s64 	%rd214, %rd212, %rd213;
	shl.b64 	%rd215, %rd214, 3;
	add.s64 	%rd216, %rd2, %rd215;
	ld.global.f64 	%fd136, [%rd216];
	add.f64 	%fd161, %fd135, %fd136;
	add.s32 	%r316, %r316, 8;
$L__BB4_64:
	setp.eq.s32 	%p69, %r79, 0;
	@%p69 bra 	$L__BB4_70;
	and.b32  	%r82, %r68, 3;
	setp.lt.u32 	%p70, %r79, 4;
	@%p70 bra 	$L__BB4_67;
	mul.wide.u32 	%rd217, %r316, 4;
	add.s64 	%rd218, %rd5, %rd217;
	ld.local.u32 	%r220, [%rd218+-4];
	mul.lo.s32 	%r221, %r220, %r110;
	cvt.u64.u32 	%rd219, %r221;
	ld.local.u32 	%r222, [%rd218];
	cvt.s64.s32 	%rd220, %r222;
	add.s64 	%rd221, %rd219, %rd220;
	shl.b64 	%rd222, %rd221, 3;
	add.s64 	%rd223, %rd2, %rd222;
	ld.global.f64 	%fd138, [%rd223];
	add.f64 	%fd139, %fd161, %fd138;
	mul.lo.s32 	%r223, %r222, %r110;
	cvt.u64.u32 	%rd224, %r223;
	ld.local.u32 	%r224, [%rd218+4];
	cvt.s64.s32 	%rd225, %r224;
	add.s64 	%rd226, %rd224, %rd225;
	shl.b64 	%rd227, %rd226, 3;
	add.s64 	%rd228, %rd2, %rd227;
	ld.global.f64 	%fd140, [%rd228];
	add.f64 	%fd141, %fd139, %fd140;
	mul.lo.s32 	%r225, %r224, %r110;
	cvt.u64.u32 	%rd229, %r225;
	ld.local.u32 	%r226, [%rd218+8];
	cvt.s64.s32 	%rd230, %r226;
	add.s64 	%rd231, %rd229, %rd230;
	shl.b64 	%rd232, %rd231, 3;
	add.s64 	%rd233, %rd2, %rd232;
	ld.global.f64 	%fd142, [%rd233];
	add.f64 	%fd143, %fd141, %fd142;
	mul.lo.s32 	%r227, %r226, %r110;
	cvt.u64.u32 	%rd234, %r227;
	ld.local.s32 	%rd235, [%rd218+12];
	add.s64 	%rd236, %rd234, %rd235;
	shl.b64 	%rd237, %rd236, 3;
	add.s64 	%rd238, %rd2, %rd237;
	ld.global.f64 	%fd144, [%rd238];
	add.f64 	%fd161, %fd143, %fd144;
	add.s32 	%r316, %r316, 4;
$L__BB4_67:
	setp.eq.s32 	%p71, %r82, 0;
	@%p71 bra 	$L__BB4_70;
	mul.wide.u32 	%rd239, %r316, 4;
	add.s64 	%rd321, %rd5, %rd239;
	neg.s32 	%r318, %r82;
$L__BB4_69:
	.pragma "nounroll";
	ld.local.u32 	%r228, [%rd321+-4];
	mul.lo.s32 	%r229, %r228, %r110;
	cvt.u64.u32 	%rd240, %r229;
	ld.local.s32 	%rd241, [%rd321];
	add.s64 	%rd242, %rd240, %rd241;
	shl.b64 	%rd243, %rd242, 3;
	add.s64 	%rd244, %rd2, %rd243;
	ld.global.f64 	%fd145, [%rd244];
	add.f64 	%fd161, %fd161, %fd145;
	add.s64 	%rd321, %rd321, 4;
	add.s32 	%r318, %r318, 1;
	setp.ne.s32 	%p72, %r318, 0;
	@%p72 bra 	$L__BB4_69;
$L__BB4_70:
	setp.eq.s32 	%p73, %r110, 0;
	mul.wide.u32 	%rd245, %r110, 4;
	add.s64 	%rd246, %rd5, %rd245;
	ld.local.u32 	%r230, [%rd246+-4];
	mul.lo.s32 	%r231, %r230, %r110;
	cvt.u64.u32 	%rd247, %r231;
	ld.local.s32 	%rd248, [%rd5];
	add.s64 	%rd249, %rd247, %rd248;
	shl.b64 	%rd250, %rd249, 3;
	add.s64 	%rd251, %rd2, %rd250;
	ld.global.f64 	%fd146, [%rd251];
	add.f64 	%fd147, %fd161, %fd146;
	cvta.to.global.u64 	%rd252, %rd39;
	mul.wide.u32 	%rd253, %r1, 8;
	add.s64 	%rd254, %rd252, %rd253;
	st.global.f64 	[%rd254], %fd147;
	@%p73 bra 	$L__BB4_83;
	mul.lo.s32 	%r88, %r110, %r1;
	add.s32 	%r233, %r110, -1;
	and.b32  	%r89, %r110, 15;
	setp.lt.u32 	%p74, %r233, 15;
	mov.b32 	%r322, 0;
	@%p74 bra 	$L__BB4_74;
	and.b32  	%r322, %r110, -16;
	neg.s32 	%r320, %r322;
	add.s32 	%r319, %r88, 7;
	add.s64 	%rd322, %rd5, 32;
$L__BB4_73:
	.pragma "nounroll";
	ld.local.v4.u32 	{%r234, %r235, %r236, %r237}, [%rd322+-32];
	add.s32 	%r238, %r319, -7;
	mul.wide.u32 	%rd255, %r238, 4;
	add.s64 	%rd256, %rd1, %rd255;
	st.global.u32 	[%rd256], %r234;
	add.s32 	%r239, %r319, -6;
	mul.wide.u32 	%rd257, %r239, 4;
	add.s64 	%rd258, %rd1, %rd257;
	st.global.u32 	[%rd258], %r235;
	add.s32 	%r240, %r319, -5;
	mul.wide.u32 	%rd259, %r240, 4;
	add.s64 	%rd260, %rd1, %rd259;
	st.global.u32 	[%rd260], %r236;
	add.s32 	%r241, %r319, -4;
	mul.wide.u32 	%rd261, %r241, 4;
	add.s64 	%rd262, %rd1, %rd261;
	st.global.u32 	[%rd262], %r237;
	ld.local.v4.u32 	{%r242, %r243, %r244, %r245}, [%rd322+-16];
	add.s32 	%r246, %r319, -3;
	mul.wide.u32 	%rd263, %r246, 4;
	add.s64 	%rd264, %rd1, %rd263;
	st.global.u32 	[%rd264], %r242;
	add.s32 	%r247, %r319, -2;
	mul.wide.u32 	%rd265, %r247, 4;
	add.s64 	%rd266, %rd1, %rd265;
	st.global.u32 	[%rd266], %r243;
	add.s32 	%r248, %r319, -1;
	mul.wide.u32 	%rd267, %r248, 4;
	add.s64 	%rd268, %rd1, %rd267;
	st.global.u32 	[%rd268], %r244;
	add.s32 	%r249, %r319, 8;
	mul.wide.u32 	%rd269, %r319, 4;
	add.s64 	%rd270, %rd1, %rd269;
	st.global.u32 	[%rd270], %r245;
	ld.local.v4.u32 	{%r250, %r251, %r252, %r253}, [%rd322];
	add.s32 	%r254, %r319, 1;
	mul.wide.u32 	%rd271, %r254, 4;
	add.s64 	%rd272, %rd1, %rd271;
	st.global.u32 	[%rd272], %r250;
	add.s32 	%r255, %r319, 2;
	mul.wide.u32 	%rd273, %r255, 4;
	add.s64 	%rd274, %rd1, %rd273;
	st.global.u32 	[%rd274], %r251;
	add.s32 	%r256, %r319, 3;
	mul.wide.u32 	%rd275, %r256, 4;
	add.s64 	%rd276, %rd1, %rd275;
	st.global.u32 	[%rd276], %r252;
	add.s32 	%r257, %r319, 4;
	mul.wide.u32 	%rd277, %r257, 4;
	add.s64 	%rd278, %rd1, %rd277;
	st.global.u32 	[%rd278], %r253;
	ld.local.v4.u32 	{%r258, %r259, %r260, %r261}, [%rd322+16];
	add.s32 	%r262, %r319, 5;
	mul.wide.u32 	%rd279, %r262, 4;
	add.s64 	%rd280, %rd1, %rd279;
	st.global.u32 	[%rd280], %r258;
	add.s32 	%r263, %r319, 6;
	mul.wide.u32 	%rd281, %r263, 4;
	add.s64 	%rd282, %rd1, %rd281;
	st.global.u32 	[%rd282], %r259;
	add.s32 	%r264, %r319, 7;
	mul.wide.u32 	%rd283, %r264, 4;
	add.s64 	%rd284, %rd1, %rd283;
	st.global.u32 	[%rd284], %r260;
	mul.wide.u32 	%rd285, %r249, 4;
	add.s64 	%rd286, %rd1, %rd285;
	st.global.u32 	[%rd286], %r261;
	add.s32 	%r320, %r320, 16;
	add.s32 	%r319, %r319, 16;
	add.s64 	%rd322, %rd322, 64;
	setp.ne.s32 	%p75, %r320, 0;
	@%p75 bra 	$L__BB4_73;
$L__BB4_74:
	setp.eq.s32 	%p76, %r89, 0;
	@%p76 bra 	$L__BB4_83;
	and.b32  	%r98, %r110, 7;
	setp.lt.u32 	%p77, %r89, 8;
	@%p77 bra 	$L__BB4_77;
	mul.wide.u32 	%rd287, %r322, 4;
	add.s64 	%rd288, %rd5, %rd287;
	ld.local.u32 	%r265, [%rd288];
	add.s32 	%r266, %r322, %r88;
	mul.wide.u32 	%rd289, %r266, 4;
	add.s64 	%rd290, %rd1, %rd289;
	st.global.u32 	[%rd290], %r265;
	ld.local.u32 	%r267, [%rd288+4];
	add.s32 	%r268, %r266, 1;
	mul.wide.u32 	%rd291, %r268, 4;
	add.s64 	%rd292, %rd1, %rd291;
	st.global.u32 	[%rd292], %r267;
	ld.local.u32 	%r269, [%rd288+8];
	add.s32 	%r270, %r266, 2;
	mul.wide.u32 	%rd293, %r270, 4;
	add.s64 	%rd294, %rd1, %rd293;
	st.global.u32 	[%rd294], %r269;
	ld.local.u32 	%r271, [%rd288+12];
	add.s32 	%r272, %r266, 3;
	mul.wide.u32 	%rd295, %r272, 4;
	add.s64 	%rd296, %rd1, %rd295;
	st.global.u32 	[%rd296], %r271;
	ld.local.u32 	%r273, [%rd288+16];
	add.s32 	%r274, %r266, 4;
	mul.wide.u32 	%rd297, %r274, 4;
	add.s64 	%rd298, %rd1, %rd297;
	st.global.u32 	[%rd298], %r273;
	ld.local.u32 	%r275, [%rd288+20];
	add.s32 	%r276, %r266, 5;
	mul.wide.u32 	%rd299, %r276, 4;
	add.s64 	%rd300, %rd1, %rd299;
	st.global.u32 	[%rd300], %r275;
	ld.local.u32 	%r277, [%rd288+24];
	add.s32 	%r278, %r266, 6;
	mul.wide.u32 	%rd301, %r278, 4;
	add.s64 	%rd302, %rd1, %rd301;
	st.global.u32 	[%rd302], %r277;
	ld.local.u32 	%r279, [%rd288+28];
	add.s32 	%r280, %r266, 7;
	mul.wide.u32 	%rd303, %r280, 4;
	add.s64 	%rd304, %rd1, %rd303;
	st.global.u32 	[%rd304], %r279;
	add.s32 	%r322, %r322, 8;
$L__BB4_77:
	setp.eq.s32 	%p78, %r98, 0;
	@%p78 bra 	$L__BB4_83;
	and.b32  	%r101, %r110, 3;
	setp.lt.u32 	%p79, %r98, 4;
	@%p79 bra 	$L__BB4_80;
	mul.wide.u32 	%rd305, %r322, 4;
	add.s64 	%rd306, %rd5, %rd305;
	ld.local.u32 	%r281, [%rd306];
	add.s32 	%r282, %r322, %r88;
	mul.wide.u32 	%rd307, %r282, 4;
	add.s64 	%rd308, %rd1, %rd307;
	st.global.u32 	[%rd308], %r281;
	ld.local.u32 	%r283, [%rd306+4];
	add.s32 	%r284, %r282, 1;
	mul.wide.u32 	%rd309, %r284, 4;
	add.s64 	%rd310, %rd1, %rd309;
	st.global.u32 	[%rd310], %r283;
	ld.local.u32 	%r285, [%rd306+8];
	add.s32 	%r286, %r282, 2;
	mul.wide.u32 	%rd311, %r286, 4;
	add.s64 	%rd312, %rd1, %rd311;
	st.global.u32 	[%rd312], %r285;
	ld.local.u32 	%r287, [%rd306+12];
	add.s32 	%r288, %r282, 3;
	mul.wide.u32 	%rd313, %r288, 4;
	add.s64 	%rd314, %rd1, %rd313;
	st.global.u32 	[%rd314], %r287;
	add.s32 	%r322, %r322, 4;
$L__BB4_80:
	setp.eq.s32 	%p80, %r101, 0;
	@%p80 bra 	$L__BB4_83;
	add.s32 	%r325, %r322, %r88;
	mul.wide.u32 	%rd315, %r322, 4;
	add.s64 	%rd323, %rd5, %rd315;
	neg.s32 	%r324, %r101;
$L__BB4_82:
	.pragma "nounroll";
	ld.local.u32 	%r289, [%rd323];
	mul.wide.u32 	%rd316, %r325, 4;
	add.s64 	%rd317, %rd1, %rd316;
	st.global.u32 	[%rd317], %r289;
	add.s32 	%r325, %r325, 1;
	add.s64 	%rd323, %rd323, 4;
	add.s32 	%r324, %r324, 1;
	setp.ne.s32 	%p81, %r324, 0;
	@%p81 bra 	$L__BB4_82;
$L__BB4_83:
	ret;
$L__BB4_84:
	and.b32  	%r62, %r110, 3;
	and.b32  	%r310, %r110, -4;
	mov.b32 	%r312, 0;
$L__BB4_85:
	mul.wide.u32 	%rd48, %r312, 4;
	add.s64 	%rd49, %rd5, %rd48;
	st.local.u32 	[%rd49], %r1;
	add.s32 	%r312, %r312, 4;
	setp.eq.s32 	%p11, %r312, %r310;
	@%p11 bra 	$L__BB4_53;
	bra.uni 	$L__BB4_85;

}
.func  (.param .b64 func_retval0) __internal_accurate_pow(
	.param .b64 __internal_accurate_pow_param_0,
	.param .b64 __internal_accurate_pow_param_1
)
{
	.reg .pred 	%p<8>;
	.reg .b32 	%r<49>;
	.reg .b32 	%f<3>;
	.reg .b64 	%fd<109>;

	ld.param.f64 	%fd10, [__internal_accurate_pow_param_0];
	ld.param.f64 	%fd11, [__internal_accurate_pow_param_1];
	{
	.reg .b32 %temp; 
	mov.b64 	{%temp, %r46}, %fd10;
	}
	{
	.reg .b32 %temp; 
	mov.b64 	{%r45, %temp}, %fd10;
	}
	shr.u32 	%r47, %r46, 20;
	setp.gt.u32 	%p1, %r46, 1048575;
	@%p1 bra 	$L__BB5_2;
	mul.f64 	%fd12, %fd10, 0d4350000000000000;
	{
	.reg .b32 %temp; 
	mov.b64 	{%temp, %r46}, %fd12;
	}
	{
	.reg .b32 %temp; 
	mov.b64 	{%r45, %temp}, %fd12;
	}
	shr.u32 	%r16, %r46, 20;
	add.s32 	%r47, %r16, -54;
$L__BB5_2:
	add.s32 	%r48, %r47, -1023;
	and.b32  	%r17, %r46, -2146435073;
	or.b32  	%r18, %r17, 1072693248;
	mov.b64 	%fd107, {%r45, %r18};
	setp.lt.u32 	%p2, %r18, 1073127583;
	@%p2 bra 	$L__BB5_4;
	{
	.reg .b32 %temp; 
	mov.b64 	{%r19, %temp}, %fd107;
	}
	{
	.reg .b32 %temp; 
	mov.b64 	{%temp, %r20}, %fd107;
	}
	add.s32 	%r21, %r20, -1048576;
	mov.b64 	%fd107, {%r19, %r21};
	add.s32 	%r48, %r47, -1022;
$L__BB5_4:
	add.f64 	%fd13, %fd107, 0dBFF0000000000000;
	add.f64 	%fd14, %fd107, 0d3FF0000000000000;
	rcp.approx.ftz.f64 	%fd15, %fd14;
	neg.f64 	%fd16, %fd14;
	fma.rn.f64 	%fd17, %fd16, %fd15, 0d3FF0000000000000;
	fma.rn.f64 	%fd18, %fd17, %fd17, %fd17;
	fma.rn.f64 	%fd19, %fd18, %fd15, %fd15;
	mul.f64 	%fd20, %fd13, %fd19;
	fma.rn.f64 	%fd21, %fd13, %fd19, %fd20;
	mul.f64 	%fd22, %fd21, %fd21;
	fma.rn.f64 	%fd23, %fd22, 0d3EB0F5FF7D2CAFE2, 0d3ED0F5D241AD3B5A;
	fma.rn.f64 	%fd24, %fd23, %fd22, 0d3EF3B20A75488A3F;
	fma.rn.f64 	%fd25, %fd24, %fd22, 0d3F1745CDE4FAECD5;
	fma.rn.f64 	%fd26, %fd25, %fd22, 0d3F3C71C7258A578B;
	fma.rn.f64 	%fd27, %fd26, %fd22, 0d3F6249249242B910;
	fma.rn.f64 	%fd28, %fd27, %fd22, 0d3F89999999999DFB;
	sub.f64 	%fd29, %fd13, %fd21;
	add.f64 	%fd30, %fd29, %fd29;
	neg.f64 	%fd31, %fd21;
	fma.rn.f64 	%fd32, %fd31, %fd13, %fd30;
	mul.f64 	%fd33, %fd19, %fd32;
	fma.rn.f64 	%fd34, %fd22, %fd28, 0d3FB5555555555555;
	mov.f64 	%fd35, 0d3FB5555555555555;
	sub.f64 	%fd36, %fd35, %fd34;
	fma.rn.f64 	%fd37, %fd22, %fd28, %fd36;
	add.f64 	%fd38, %fd37, 0dBC46A4CB00B9E7B0;
	add.f64 	%fd39, %fd34, %fd38;
	sub.f64 	%fd40, %fd34, %fd39;
	add.f64 	%fd41, %fd38, %fd40;
	mul.rn.f64 	%fd42, %fd21, %fd21;
	neg.f64 	%fd43, %fd42;
	fma.rn.f64 	%fd44, %fd21, %fd21, %fd43;
	{
	.reg .b32 %temp; 
	mov.b64 	{%r22, %temp}, %fd33;
	}
	{
	.reg .b32 %temp; 
	mov.b64 	{%temp, %r23}, %fd33;
	}
	add.s32 	%r24, %r23, 1048576;
	mov.b64 	%fd45, {%r22, %r24};
	fma.rn.f64 	%fd46, %fd21, %fd45, %fd44;
	mul.rn.f64 	%fd47, %fd42, %fd21;
	neg.f64 	%fd48, %fd47;
	fma.rn.f64 	%fd49, %fd42, %fd21, %fd48;
	fma.rn.f64 	%fd50, %fd42, %fd33, %fd49;
	fma.rn.f64 	%fd51, %fd46, %fd21, %fd50;
	mul.rn.f64 	%fd52, %fd39, %fd47;
	neg.f64 	%fd53, %fd52;
	fma.rn.f64 	%fd54, %fd39, %fd47, %fd53;
	fma.rn.f64 	%fd55, %fd39, %fd51, %fd54;
	fma.rn.f64 	%fd56, %fd41, %fd47, %fd55;
	add.f64 	%fd57, %fd52, %fd56;
	sub.f64 	%fd58, %fd52, %fd57;
	add.f64 	%fd59, %fd56, %fd58;
	add.f64 	%fd60, %fd21, %fd57;
	sub.f64 	%fd61, %fd21, %fd60;
	add.f64 	%fd62, %fd57, %fd61;
	add.f64 	%fd63, %fd59, %fd62;
	add.f64 	%fd64, %fd33, %fd63;
	add.f64 	%fd65, %fd60, %fd64;
	sub.f64 	%fd66, %fd60, %fd65;
	add.f64 	%fd67, %fd64, %fd66;
	xor.b32  	%r25, %r48, -2147483648;
	mov.b32 	%r26, 1127219200;
	mov.b64 	%fd68, {%r25, %r26};
	mov.b32 	%r27, -2147483648;
	mov.b64 	%fd69, {%r27, %r26};
	sub.f64 	%fd70, %fd68, %fd69;
	fma.rn.f64 	%fd71, %fd70, 0d3FE62E42FEFA39EF, %fd65;
	fma.rn.f64 	%fd72, %fd70, 0dBFE62E42FEFA39EF, %fd71;
	sub.f64 	%fd73, %fd72, %fd65;
	sub.f64 	%fd74, %fd67, %fd73;
	fma.rn.f64 	%fd75, %fd70, 0d3C7ABC9E3B39803F, %fd74;
	add.f64 	%fd76, %fd71, %fd75;
	sub.f64 	%fd77, %fd71, %fd76;
	add.f64 	%fd78, %fd75, %fd77;
	{
	.reg .b32 %temp; 
	mov.b64 	{%temp, %r28}, %fd11;
	}
	{
	.reg .b32 %temp; 
	mov.b64 	{%r29, %temp}, %fd11;
	}
	shl.b32 	%r30, %r28, 1;
	setp.gt.u32 	%p3, %r30, -33554433;
	and.b32  	%r31, %r28, -15728641;
	selp.b32 	%r32, %r31, %r28, %p3;
	mov.b64 	%fd79, {%r29, %r32};
	mul.rn.f64 	%fd80, %fd76, %fd79;
	neg.f64 	%fd81, %fd80;
	fma.rn.f64 	%fd82, %fd76, %fd79, %fd81;
	fma.rn.f64 	%fd83, %fd78, %fd79, %fd82;
	add.f64 	%fd4, %fd80, %fd83;
	sub.f64 	%fd84, %fd80, %fd4;
	add.f64 	%fd5, %fd83, %fd84;
	fma.rn.f64 	%fd85, %fd4, 0d3FF71547652B82FE, 0d4338000000000000;
	{
	.reg .b32 %temp; 
	mov.b64 	{%r13, %temp}, %fd85;
	}
	mov.f64 	%fd86, 0dC338000000000000;
	add.rn.f64 	%fd87, %fd85, %fd86;
	fma.rn.f64 	%fd88, %fd87, 0dBFE62E42FEFA39EF, %fd4;
	fma.rn.f64 	%fd89, %fd87, 0dBC7ABC9E3B39803F, %fd88;
	fma.rn.f64 	%fd90, %fd89, 0d3E5ADE1569CE2BDF, 0d3E928AF3FCA213EA;
	fma.rn.f64 	%fd91, %fd90, %fd89, 0d3EC71DEE62401315;
	fma.rn.f64 	%fd92, %fd91, %fd89, 0d3EFA01997C89EB71;
	fma.rn.f64 	%fd93, %fd92, %fd89, 0d3F2A01A014761F65;
	fma.rn.f64 	%fd94, %fd93, %fd89, 0d3F56C16C1852B7AF;
	fma.rn.f64 	%fd95, %fd94, %fd89, 0d3F81111111122322;
	fma.rn.f64 	%fd96, %fd95, %fd89, 0d3FA55555555502A1;
	fma.rn.f64 	%fd97, %fd96, %fd89, 0d3FC5555555555511;
	fma.rn.f64 	%fd98, %fd97, %fd89, 0d3FE000000000000B;
	fma.rn.f64 	%fd99, %fd98, %fd89, 0d3FF0000000000000;
	fma.rn.f64 	%fd100, %fd99, %fd89, 0d3FF0000000000000;
	{
	.reg .b32 %temp; 
	mov.b64 	{%r14, %temp}, %fd100;
	}
	{
	.reg .b32 %temp; 
	mov.b64 	{%temp, %r15}, %fd100;
	}
	shl.b32 	%r33, %r13, 20;
	add.s32 	%r34, %r33, %r15;
	mov.b64 	%fd108, {%r14, %r34};
	{
	.reg .b32 %temp; 
	mov.b64 	{%temp, %r35}, %fd4;
	}
	mov.b32 	%f2, %r35;
	abs.f32 	%f1, %f2;
	setp.lt.f32 	%p4, %f1, 0f4086232B;
	@%p4 bra 	$L__BB5_7;
	setp.lt.f64 	%p5, %fd4, 0d0000000000000000;
	add.f64 	%fd101, %fd4, 0d7FF0000000000000;
	selp.f64 	%fd108, 0d0000000000000000, %fd101, %p5;
	setp.geu.f32 	%p6, %f1, 0f40874800;
	@%p6 bra 	$L__BB5_7;
	shr.u32 	%r36, %r13, 31;
	add.s32 	%r37, %r13, %r36;
	shr.s32 	%r38, %r37, 1;
	shl.b32 	%r39, %r38, 20;
	add.s32 	%r40, %r15, %r39;
	mov.b64 	%fd102, {%r14, %r40};
	sub.s32 	%r41, %r13, %r38;
	shl.b32 	%r42, %r41, 20;
	add.s32 	%r43, %r42, 1072693248;
	mov.b32 	%r44, 0;
	mov.b64 	%fd103, {%r44, %r43};
	mul.f64 	%fd108, %fd103, %fd102;
$L__BB5_7:
	abs.f64 	%fd104, %fd108;
	setp.eq.f64 	%p7, %fd104, 0d7FF0000000000000;
	fma.rn.f64 	%fd105, %fd108, %fd5, %fd108;
	selp.f64 	%fd106, %fd108, %fd105, %p7;
	st.param.f64 	[func_retval0], %fd106;
	ret;

}


// ===== COMPILED SASS (sm_100) =====

	.target	sm_100

	.elftype	@"ET_EXEC"


//--------------------- .note.nv.tkinfo           --------------------------
	.section	.note.nv.tkinfo,"",@"SHT_NOTE"
	.sectionflags	@"SHF_NOTE_NV_TKINFO"
	.tkinfo
        /*0018*/ 	.word	0x00000002
        /*0030*/ 	.string	""
        /*0030*/ 	.string	"ptxas"
        /*0030*/ 	.string	"Cuda compilation tools, release 13.0, V13.0.88"
        /*0030*/ 	.string	"Build cuda_13.0.r13.0/compiler.36424714_0"
        /*0030*/ 	.string	"-arch sm_100 -m 64 "



//--------------------- .note.nv.cuinfo           --------------------------
	.section	.note.nv.cuinfo,"",@"SHT_NOTE"
	.sectionflags	@"SHF_NOTE_NV_CUINFO"
        /*0018*/ 	.short	0x0002
        /*001a*/ 	.short	0x0064
        /*001c*/ 	.short	0x0082
	.zero		2


//--------------------- .nv.info                  --------------------------
	.section	.nv.info,"",@"SHT_CUDA_INFO"
	.align	4


	//----- nvinfo : EIATTR_REGCOUNT
	.align		4
        /*0000*/ 	.byte	0x04, 0x2f
        /*0002*/ 	.short	(.L_10 - .L_9)
	.align		4
.L_9:
        /*0004*/ 	.word	index@(_Z11setupKernelP17curandStateXORWOW)
        /*0008*/ 	.word	0x0000001f


	//----- nvinfo : EIATTR_FRAME_SIZE
	.align		4
.L_10:
        /*000c*/ 	.byte	0x04, 0x11
        /*000e*/ 	.short	(.L_12 - .L_11)
	.align		4
.L_11:
        /*0010*/ 	.word	index@(_Z11setupKernelP17curandStateXORWOW)
        /*0014*/ 	.word	0x00000000


	//----- nvinfo : EIATTR_REGCOUNT
	.align		4
.L_12:
        /*0018*/ 	.byte	0x04, 0x2f
        /*001a*/ 	.short	(.L_14 - .L_13)
	.align		4
.L_13:
        /*001c*/ 	.word	index@(_Z12leaveFermonePdPiS_di)
        /*0020*/ 	.word	0x0000001a


	//----- nvinfo : EIATTR_FRAME_SIZE
	.align		4
.L_14:
        /*0024*/ 	.byte	0x04, 0x11
        /*0026*/ 	.short	(.L_16 - .L_15)
	.align		4
.L_15:
        /*0028*/ 	.word	index@($__internal_2_$__cuda_sm20_div_rn_f64_full)
        /*002c*/ 	.word	0x00000000


	//----- nvinfo : EIATTR_FRAME_SIZE
	.align		4
.L_16:
        /*0030*/ 	.byte	0x04, 0x11
        /*0032*/ 	.short	(.L_18 - .L_17)
	.align		4
.L_17:
        /*0034*/ 	.word	index@(_Z12leaveFermonePdPiS_di)
        /*0038*/ 	.word	0x00000000


	//----- nvinfo : EIATTR_REGCOUNT
	.align		4
.L_18:
        /*003c*/ 	.byte	0x04, 0x2f
        /*003e*/ 	.short	(.L_20 - .L_19)
	.align		4
.L_19:
        /*0040*/ 	.word	index@(_Z14scaleMapKernelPdS_dj)
        /*0044*/ 	.word	0x00000019


	//----- nvinfo : EIATTR_FRAME_SIZE
	.align		4
.L_20:
        /*0048*/ 	.byte	0x04, 0x11
        /*004a*/ 	.short	(.L_22 - .L_21)
	.align		4
.L_21:
        /*004c*/ 	.word	index@($__internal_1_$__cuda_sm20_div_rn_f64_full)
        /*0050*/ 	.word	0x00000000


	//----- nvinfo : EIATTR_FRAME_SIZE
	.align		4
.L_22:
        /*0054*/ 	.byte	0x04, 0x11
        /*0056*/ 	.short	(.L_24 - .L_23)
	.align		4
.L_23:
        /*0058*/ 	.word	index@(_Z14scaleMapKernelPdS_dj)
        /*005c*/ 	.word	0x00000000


	//----- nvinfo : EIATTR_REGCOUNT
	.align		4
.L_24:
        /*0060*/ 	.byte	0x04, 0x2f
        /*0062*/ 	.short	(.L_26 - .L_25)
	.align		4
.L_25:
        /*0064*/ 	.word	index@(_Z22evaporateFermoneKernelPdjd)
        /*0068*/ 	.word	0x00000008


	//----- nvinfo : EIATTR_FRAME_SIZE
	.align		4
.L_26:
        /*006c*/ 	.byte	0x04, 0x11
        /*006e*/ 	.short	(.L_28 - .L_27)
	.align		4
.L_27:
        /*0070*/ 	.word	index@(_Z22evaporateFermoneKernelPdjd)
        /*0074*/ 	.word	0x00000000


	//----- nvinfo : EIATTR_REGCOUNT
	.align		4
.L_28:
        /*0078*/ 	.byte	0x04, 0x2f
        /*007a*/ 	.short	(.L_30 - .L_29)
	.align		4
.L_29:
        /*007c*/ 	.word	index@(_Z7moveAntPdS_S_jjddS_PiP17curandStateXORWOW)
        /*0080*/ 	.word	0x0000002e


	//----- nvinfo : EIATTR_FRAME_SIZE
	.align		4
.L_30:
        /*0084*/ 	.byte	0x04, 0x11
        /*0086*/ 	.short	(.L_32 - .L_31)
	.align		4
.L_31:
        /*0088*/ 	.word	index@($_Z7moveAntPdS_S_jjddS_PiP17curandStateXORWOW$__internal_accurate_pow)
        /*008c*/ 	.word	0x00000050


	//----- nvinfo : EIATTR_FRAME_SIZE
	.align		4
.L_32:
        /*0090*/ 	.byte	0x04, 0x11
        /*0092*/ 	.short	(.L_34 - .L_33)
	.align		4
.L_33:
        /*0094*/ 	.word	index@($__internal_0_$__cuda_sm20_div_rn_f64_full)
        /*0098*/ 	.word	0x00000050


	//----- nvinfo : EIATTR_FRAME_SIZE
	.align		4
.L_34:
        /*009c*/ 	.byte	0x04, 0x11
        /*009e*/ 	.short	(.L_36 - .L_35)
	.align		4
.L_35:
        /*00a0*/ 	.word	index@(_Z7moveAntPdS_S_jjddS_PiP17curandStateXORWOW)
        /*00a4*/ 	.word	0x00000050


	//----- nvinfo : EIATTR_MIN_STACK_SIZE
	.align		4
.L_36:
        /*00a8*/ 	.byte	0x04, 0x12
        /*00aa*/ 	.short	(.L_38 - .L_37)
	.align		4
.L_37:
        /*00ac*/ 	.word	index@(_Z7moveAntPdS_S_jjddS_PiP17curandStateXORWOW)
        /*00b0*/ 	.word	0x00000050


	//----- nvinfo : EIATTR_MIN_STACK_SIZE
	.align		4
.L_38:
        /*00b4*/ 	.byte	0x04, 0x12
        /*00b6*/ 	.short	(.L_40 - .L_39)
	.align		4
.L_39:
        /*00b8*/ 	.word	index@(_Z22evaporateFermoneKernelPdjd)
        /*00bc*/ 	.word	0x00000000


	//----- nvinfo : EIATTR_MIN_STACK_SIZE
	.align		4
.L_40:
        /*00c0*/ 	.byte	0x04, 0x12
        /*00c2*/ 	.short	(.L_42 - .L_41)
	.align		4
.L_41:
        /*00c4*/ 	.word	index@(_Z14scaleMapKernelPdS_dj)
        /*00c8*/ 	.word	0x00000000


	//----- nvinfo : EIATTR_MIN_STACK_SIZE
	.align		4
.L_42:
        /*00cc*/ 	.byte	0x04, 0x12
        /*00ce*/ 	.short	(.L_44 - .L_43)
	.align		4
.L_43:
        /*00d0*/ 	.word	index@(_Z12leaveFermonePdPiS_di)
        /*00d4*/ 	.word	0x00000000


	//----- nvinfo : EIATTR_MIN_STACK_SIZE
	.align		4
.L_44:
        /*00d8*/ 	.byte	0x04, 0x12
        /*00da*/ 	.short	(.L_46 - .L_45)
	.align		4
.L_45:
        /*00dc*/ 	.word	index@(_Z11setupKernelP17curandStateXORWOW)
        /*00e0*/ 	.word	0x00000000
.L_46:


//--------------------- .nv.compat                --------------------------
	.section	.nv.compat,"",@"SHT_CUDA_COMPAT_INFO"
	.align	4
        /*0000*/ 	.byte	0x02, 0x09, 0x00, 0x00, 0x02, 0x02, 0x01, 0x00, 0x02, 0x05, 0x05, 0x00, 0x03, 0x07, 0x01, 0x01
        /*0010*/ 	.byte	0x02, 0x03, 0x00, 0x00, 0x02, 0x06, 0x01, 0x00, 0x04, 0x0b, 0x08, 0x00, 0x01, 0x00, 0x00, 0x00
        /*0020*/ 	.byte	0x00, 0x00, 0x00, 0x00


//--------------------- .nv.info._Z7moveAntPdS_S_jjddS_PiP17curandStateXORWOW --------------------------
	.section	.nv.info._Z7moveAntPdS_S_jjddS_PiP17curandStateXORWOW,"",@"SHT_CUDA_INFO"
	.sectionflags	@""
	.align	4


	//----- nvinfo : EIATTR_CUDA_API_VERSION
	.align		4
        /*0000*/ 	.byte	0x04, 0x37
        /*0002*/ 	.short	(.L_48 - .L_47)
.L_47:
        /*0004*/ 	.word	0x00000082


	//----- nvinfo : EIATTR_KPARAM_INFO
	.align		4
.L_48:
        /*0008*/ 	.byte	0x04, 0x17
        /*000a*/ 	.short	(.L_50 - .L_49)
.L_49:
        /*000c*/ 	.word	0x00000000
        /*0010*/ 	.short	0x0009
        /*0012*/ 	.short	0x0040
        /*0014*/ 	.byte	0x00, 0xf5, 0x21, 0x00


	//----- nvinfo : EIATTR_KPARAM_INFO
	.align		4
.L_50:
        /*0018*/ 	.byte	0x04, 0x17
        /*001a*/ 	.short	(.L_52 - .L_51)
.L_51:
        /*001c*/ 	.word	0x00000000
        /*0020*/ 	.short	0x0008
        /*0022*/ 	.short	0x0038
        /*0024*/ 	.byte	0x00, 0xf5, 0x21, 0x00


	//----- nvinfo : EIATTR_KPARAM_INFO
	.align		4
.L_52:
        /*0028*/ 	.byte	0x04, 0x17
        /*002a*/ 	.short	(.L_54 - .L_53)
.L_53:
        /*002c*/ 	.word	0x00000000
        /*0030*/ 	.short	0x0007
        /*0032*/ 	.short	0x0030
        /*0034*/ 	.byte	0x00, 0xf5, 0x21, 0x00


	//----- nvinfo : EIATTR_KPARAM_INFO
	.align		4
.L_54:
        /*0038*/ 	.byte	0x04, 0x17
        /*003a*/ 	.short	(.L_56 - .L_55)
.L_55:
        /*003c*/ 	.word	0x00000000
        /*0040*/ 	.short	0x0006
        /*0042*/ 	.short	0x0028
        /*0044*/ 	.byte	0x00, 0xf0, 0x21, 0x00


	//----- nvinfo : EIATTR_KPARAM_INFO
	.align		4
.L_56:
        /*0048*/ 	.byte	0x04, 0x17
        /*004a*/ 	.short	(.L_58 - .L_57)
.L_57:
        /*004c*/ 	.word	0x00000000
        /*0050*/ 	.short	0x0005
        /*0052*/ 	.short	0x0020
        /*0054*/ 	.byte	0x00, 0xf0, 0x21, 0x00


	//----- nvinfo : EIATTR_KPARAM_INFO
	.align		4
.L_58:
        /*0058*/ 	.byte	0x04, 0x17
        /*005a*/ 	.short	(.L_60 - .L_59)
.L_59:
        /*005c*/ 	.word	0x00000000
        /*0060*/ 	.short	0x0004
        /*0062*/ 	.short	0x001c
        /*0064*/ 	.byte	0x00, 0xf0, 0x11, 0x00


	//----- nvinfo : EIATTR_KPARAM_INFO
	.align		4
.L_60:
        /*0068*/ 	.byte	0x04, 0x17
        /*006a*/ 	.short	(.L_62 - .L_61)
.L_61:
        /*006c*/ 	.word	0x00000000
        /*0070*/ 	.short	0x0003
        /*0072*/ 	.short	0x0018
        /*0074*/ 	.byte	0x00, 0xf0, 0x11, 0x00


	//----- nvinfo : EIATTR_KPARAM_INFO
	.align		4
.L_62:
        /*0078*/ 	.byte	0x04, 0x17
        /*007a*/ 	.short	(.L_64 - .L_63)
.L_63:
        /*007c*/ 	.word	0x00000000
        /*0080*/ 	.short	0x0002
        /*0082*/ 	.short	0x0010
        /*0084*/ 	.byte	0x00, 0xf5, 0x21, 0x00


	//----- nvinfo : EIATTR_KPARAM_INFO
	.align		4
.L_64:
        /*0088*/ 	.byte	0x04, 0x17
        /*008a*/ 	.short	(.L_66 - .L_65)
.L_65:
        /*008c*/ 	.word	0x00000000
        /*0090*/ 	.short	0x0001
        /*0092*/ 	.short	0x0008
        /*0094*/ 	.byte	0x00, 0xf5, 0x21, 0x00


	//----- nvinfo : EIATTR_KPARAM_INFO
	.align		4
.L_66:
        /*0098*/ 	.byte	0x04, 0x17
        /*009a*/ 	.short	(.L_68 - .L_67)
.L_67:
        /*009c*/ 	.word	0x00000000
        /*00a0*/ 	.short	0x0000
        /*00a2*/ 	.short	0x0000
        /*00a4*/ 	.byte	0x00, 0xf5, 0x21, 0x00


	//----- nvinfo : EIATTR_SPARSE_MMA_MASK
	.align		4
.L_68:
        /*00a8*/ 	.byte	0x03, 0x50
        /*00aa*/ 	.short	0x0000


	//----- nvinfo : EIATTR_MAXREG_COUNT
	.align		4
        /*00ac*/ 	.byte	0x03, 0x1b
        /*00ae*/ 	.short	0x00ff


	//----- nvinfo : EIATTR_MERCURY_ISA_VERSION
	.align		4
        /*00b0*/ 	.byte	0x03, 0x5f
        /*00b2*/ 	.short	0x0101


	//----- nvinfo : EIATTR_VRC_CTA_INIT_COUNT
	.align		4
        /*00b4*/ 	.byte	0x02, 0x4a
	.zero		1
	.zero		1


	//----- nvinfo : EIATTR_EXIT_INSTR_OFFSETS
	.align		4
        /*00b8*/ 	.byte	0x04, 0x1c
        /*00ba*/ 	.short	(.L_70 - .L_69)


	//   ....[0]....
.L_69:
        /*00bc*/ 	.word	0x00003a90


	//   ....[1]....
        /*00c0*/ 	.word	0x00003ed0


	//   ....[2]....
        /*00c4*/ 	.word	0x00004100


	//   ....[3]....
        /*00c8*/ 	.word	0x00004260


	//   ....[4]....
        /*00cc*/ 	.word	0x00004340


	//----- nvinfo : EIATTR_CRS_STACK_SIZE
	.align		4
.L_70:
        /*00d0*/ 	.byte	0x04, 0x1e
        /*00d2*/ 	.short	(.L_72 - .L_71)
.L_71:
        /*00d4*/ 	.word	0x00000000


	//----- nvinfo : EIATTR_CBANK_PARAM_SIZE
	.align		4
.L_72:
        /*00d8*/ 	.byte	0x03, 0x19
        /*00da*/ 	.short	0x0048


	//----- nvinfo : EIATTR_PARAM_CBANK
	.align		4
        /*00dc*/ 	.byte	0x04, 0x0a
        /*00de*/ 	.short	(.L_74 - .L_73)
	.align		4
.L_73:
        /*00e0*/ 	.word	index@(.nv.constant0._Z7moveAntPdS_S_jjddS_PiP17curandStateXORWOW)
        /*00e4*/ 	.short	0x0380
        /*00e6*/ 	.short	0x0048


	//----- nvinfo : EIATTR_SW_WAR
	.align		4
.L_74:
        /*00e8*/ 	.byte	0x04, 0x36
        /*00ea*/ 	.short	(.L_76 - .L_75)
.L_75:
        /*00ec*/ 	.word	0x00000008
.L_76:


//--------------------- .nv.info._Z22evaporateFermoneKernelPdjd --------------------------
	.section	.nv.info._Z22evaporateFermoneKernelPdjd,"",@"SHT_CUDA_INFO"
	.sectionflags	@""
	.align	4


	//----- nvinfo : EIATTR_CUDA_API_VERSION
	.align		4
        /*0000*/ 	.byte	0x04, 0x37
        /*0002*/ 	.short	(.L_78 - .L_77)
.L_77:
        /*0004*/ 	.word	0x00000082


	//----- nvinfo : EIATTR_KPARAM_INFO
	.align		4
.L_78:
        /*0008*/ 	.byte	0x04, 0x17
        /*000a*/ 	.short	(.L_80 - .L_79)
.L_79:
        /*000c*/ 	.word	0x00000000
        /*0010*/ 	.short	0x0002
        /*0012*/ 	.short	0x0010
        /*0014*/ 	.byte	0x00, 0xf0, 0x21, 0x00


	//----- nvinfo : EIATTR_KPARAM_INFO
	.align		4
.L_80:
        /*0018*/ 	.byte	0x04, 0x17
        /*001a*/ 	.short	(.L_82 - .L_81)
.L_81:
        /*001c*/ 	.word	0x00000000
        /*0020*/ 	.short	0x0001
        /*0022*/ 	.short	0x0008
        /*0024*/ 	.byte	0x00, 0xf0, 0x11, 0x00


	//----- nvinfo : EIATTR_KPARAM_INFO
	.align		4
.L_82:
        /*0028*/ 	.byte	0x04, 0x17
        /*002a*/ 	.short	(.L_84 - .L_83)
.L_83:
        /*002c*/ 	.word	0x00000000
        /*0030*/ 	.short	0x0000
        /*0032*/ 	.short	0x0000
        /*0034*/ 	.byte	0x00, 0xf5, 0x21, 0x00


	//----- nvinfo : EIATTR_SPARSE_MMA_MASK
	.align		4
.L_84:
        /*0038*/ 	.byte	0x03, 0x50
        /*003a*/ 	.short	0x0000


	//----- nvinfo : EIATTR_MAXREG_COUNT
	.align		4
        /*003c*/ 	.byte	0x03, 0x1b
        /*003e*/ 	.short	0x00ff


	//----- nvinfo : EIATTR_MERCURY_ISA_VERSION
	.align		4
        /*0040*/ 	.byte	0x03, 0x5f
        /*0042*/ 	.short	0x0101


	//----- nvinfo : EIATTR_VRC_CTA_INIT_COUNT
	.align		4
        /*0044*/ 	.byte	0x02, 0x4a
	.zero		1
	.zero		1


	//----- nvinfo : EIATTR_EXIT_INSTR_OFFSETS
	.align		4
        /*0048*/ 	.byte	0x04, 0x1c
        /*004a*/ 	.short	(.L_86 - .L_85)


	//   ....[0]....
.L_85:
        /*004c*/ 	.word	0x00000040


	//   ....[1]....
        /*0050*/ 	.word	0x000000c0


	//----- nvinfo : EIATTR_CBANK_PARAM_SIZE
	.align		4
.L_86:
        /*0054*/ 	.byte	0x03, 0x19
        /*0056*/ 	.short	0x0018


	//----- nvinfo : EIATTR_PARAM_CBANK
	.align		4
        /*0058*/ 	.byte	0x04, 0x0a
        /*005a*/ 	.short	(.L_88 - .L_87)
	.align		4
.L_87:
        /*005c*/ 	.word	index@(.nv.constant0._Z22evaporateFermoneKernelPdjd)
        /*0060*/ 	.short	0x0380
        /*0062*/ 	.short	0x0018


	//----- nvinfo : EIATTR_SW_WAR
	.align		4
.L_88:
        /*0064*/ 	.byte	0x04, 0x36
        /*0066*/ 	.short	(.L_90 - .L_89)
.L_89:
        /*0068*/ 	.word	0x00000008
.L_90:


//--------------------- .nv.info._Z14scaleMapKernelPdS_dj --------------------------
	.section	.nv.info._Z14scaleMapKernelPdS_dj,"",@"SHT_CUDA_INFO"
	.sectionflags	@""
	.align	4


	//----- nvinfo : EIATTR_CUDA_API_VERSION
	.align		4
        /*0000*/ 	.byte	0x04, 0x37
        /*0002*/ 	.short	(.L_92 - .L_91)
.L_91:
        /*0004*/ 	.word	0x00000082


	//----- nvinfo : EIATTR_KPARAM_INFO
	.align		4
.L_92:
        /*0008*/ 	.byte	0x04, 0x17
        /*000a*/ 	.short	(.L_94 - .L_93)
.L_93:
        /*000c*/ 	.word	0x00000000
        /*0010*/ 	.short	0x0003
        /*0012*/ 	.short	0x0018
        /*0014*/ 	.byte	0x00, 0xf0, 0x11, 0x00


	//----- nvinfo : EIATTR_KPARAM_INFO
	.align		4
.L_94:
        /*0018*/ 	.byte	0x04, 0x17
        /*001a*/ 	.short	(.L_96 - .L_95)
.L_95:
        /*001c*/ 	.word	0x00000000
        /*0020*/ 	.short	0x0002
        /*0022*/ 	.short	0x0010
        /*0024*/ 	.byte	0x00, 0xf0, 0x21, 0x00


	//----- nvinfo : EIATTR_KPARAM_INFO
	.align		4
.L_96:
        /*0028*/ 	.byte	0x04, 0x17
        /*002a*/ 	.short	(.L_98 - .L_97)
.L_97:
        /*002c*/ 	.word	0x00000000
        /*0030*/ 	.short	0x0001
        /*0032*/ 	.short	0x0008
        /*0034*/ 	.byte	0x00, 0xf5, 0x21, 0x00


	//----- nvinfo : EIATTR_KPARAM_INFO
	.align		4
.L_98:
        /*0038*/ 	.byte	0x04, 0x17
        /*003a*/ 	.short	(.L_100 - .L_99)
.L_99:
        /*003c*/ 	.word	0x00000000
        /*0040*/ 	.short	0x0000
        /*0042*/ 	.short	0x0000
        /*0044*/ 	.byte	0x00, 0xf5, 0x21, 0x00


	//----- nvinfo : EIATTR_SPARSE_MMA_MASK
	.align		4
.L_100:
        /*0048*/ 	.byte	0x03, 0x50
        /*004a*/ 	.short	0x0000


	//----- nvinfo : EIATTR_MAXREG_COUNT
	.align		4
        /*004c*/ 	.byte	0x03, 0x1b
        /*004e*/ 	.short	0x00ff


	//----- nvinfo : EIATTR_MERCURY_ISA_VERSION
	.align		4
        /*0050*/ 	.byte	0x03, 0x5f
        /*0052*/ 	.short	0x0101


	//----- nvinfo : EIATTR_VRC_CTA_INIT_COUNT
	.align		4
        /*0054*/ 	.byte	0x02, 0x4a
	.zero		1
	.zero		1


	//----- nvinfo : EIATTR_EXIT_INSTR_OFFSETS
	.align		4
        /*0058*/ 	.byte	0x04, 0x1c
        /*005a*/ 	.short	(.L_102 - .L_101)


	//   ....[0]....
.L_101:
        /*005c*/ 	.word	0x00000040


	//   ....[1]....
        /*0060*/ 	.word	0x00000220


	//   ....[2]....
        /*0064*/ 	.word	0x00000260


	//----- nvinfo : EIATTR_CRS_STACK_SIZE
	.align		4
.L_102:
        /*0068*/ 	.byte	0x04, 0x1e
        /*006a*/ 	.short	(.L_104 - .L_103)
.L_103:
        /*006c*/ 	.word	0x00000000


	//----- nvinfo : EIATTR_CBANK_PARAM_SIZE
	.align		4
.L_104:
        /*0070*/ 	.byte	0x03, 0x19
        /*0072*/ 	.short	0x001c


	//----- nvinfo : EIATTR_PARAM_CBANK
	.align		4
        /*0074*/ 	.byte	0x04, 0x0a
        /*0076*/ 	.short	(.L_106 - .L_105)
	.align		4
.L_105:
        /*0078*/ 	.word	index@(.nv.constant0._Z14scaleMapKernelPdS_dj)
        /*007c*/ 	.short	0x0380
        /*007e*/ 	.short	0x001c


	//----- nvinfo : EIATTR_SW_WAR
	.align		4
.L_106:
        /*0080*/ 	.byte	0x04, 0x36
        /*0082*/ 	.short	(.L_108 - .L_107)
.L_107:
        /*0084*/ 	.word	0x00000008
.L_108:


//--------------------- .nv.info._Z12leaveFermonePdPiS_di --------------------------
	.section	.nv.info._Z12leaveFermonePdPiS_di,"",@"SHT_CUDA_INFO"
	.sectionflags	@""
	.align	4


	//----- nvinfo : EIATTR_CUDA_API_VERSION
	.align		4
        /*0000*/ 	.byte	0x04, 0x37
        /*0002*/ 	.short	(.L_110 - .L_109)
.L_109:
        /*0004*/ 	.word	0x00000082


	//----- nvinfo : EIATTR_KPARAM_INFO
	.align		4
.L_110:
        /*0008*/ 	.byte	0x04, 0x17
        /*000a*/ 	.short	(.L_112 - .L_111)
.L_111:
        /*000c*/ 	.word	0x00000000
        /*0010*/ 	.short	0x0004
        /*0012*/ 	.short	0x0020
        /*0014*/ 	.byte	0x00, 0xf0, 0x11, 0x00


	//----- nvinfo : EIATTR_KPARAM_INFO
	.align		4
.L_112:
        /*0018*/ 	.byte	0x04, 0x17
        /*001a*/ 	.short	(.L_114 - .L_113)
.L_113:
        /*001c*/ 	.word	0x00000000
        /*0020*/ 	.short	0x0003
        /*0022*/ 	.short	0x0018
        /*0024*/ 	.byte	0x00, 0xf0, 0x21, 0x00


	//----- nvinfo : EIATTR_KPARAM_INFO
	.align		4
.L_114:
        /*0028*/ 	.byte	0x04, 0x17
        /*002a*/ 	.short	(.L_116 - .L_115)
.L_115:
        /*002c*/ 	.word	0x00000000
        /*0030*/ 	.short	0x0002
        /*0032*/ 	.short	0x0010
        /*0034*/ 	.byte	0x00, 0xf5, 0x21, 0x00


	//----- nvinfo : EIATTR_KPARAM_INFO
	.align		4
.L_116:
        /*0038*/ 	.byte	0x04, 0x17
        /*003a*/ 	.short	(.L_118 - .L_117)
.L_117:
        /*003c*/ 	.word	0x00000000
        /*0040*/ 	.short	0x0001
        /*0042*/ 	.short	0x0008
        /*0044*/ 	.byte	0x00, 0xf5, 0x21, 0x00


	//----- nvinfo : EIATTR_KPARAM_INFO
	.align		4
.L_118:
        /*0048*/ 	.byte	0x04, 0x17
        /*004a*/ 	.short	(.L_120 - .L_119)
.L_119:
        /*004c*/ 	.word	0x00000000
        /*0050*/ 	.short	0x0000
        /*0052*/ 	.short	0x0000
        /*0054*/ 	.byte	0x00, 0xf5, 0x21, 0x00


	//----- nvinfo : EIATTR_SPARSE_MMA_MASK
	.align		4
.L_120:
        /*0058*/ 	.byte	0x03, 0x50
        /*005a*/ 	.short	0x0000


	//----- nvinfo : EIATTR_MAXREG_COUNT
	.align		4
        /*005c*/ 	.byte	0x03, 0x1b
        /*005e*/ 	.short	0x00ff


	//----- nvinfo : EIATTR_MERCURY_ISA_VERSION
	.align		4
        /*0060*/ 	.byte	0x03, 0x5f
        /*0062*/ 	.short	0x0101


	//----- nvinfo : EIATTR_VRC_CTA_INIT_COUNT
	.align		4
        /*0064*/ 	.byte	0x02, 0x4a
	.zero		1
	.zero		1


	//----- nvinfo : EIATTR_EXIT_INSTR_OFFSETS
	.align		4
        /*0068*/ 	.byte	0x04, 0x1c
        /*006a*/ 	.short	(.L_122 - .L_121)


	//   ....[0]....
.L_121:
        /*006c*/ 	.word	0x00000310


	//   ....[1]....
        /*0070*/ 	.word	0x00000330


	//   ....[2]....
        /*0074*/ 	.word	0x00000490


	//----- nvinfo : EIATTR_CRS_STACK_SIZE
	.align		4
.L_122:
        /*0078*/ 	.byte	0x04, 0x1e
        /*007a*/ 	.short	(.L_124 - .L_123)
.L_123:
        /*007c*/ 	.word	0x00000000


	//----- nvinfo : EIATTR_CBANK_PARAM_SIZE
	.align		4
.L_124:
        /*0080*/ 	.byte	0x03, 0x19
        /*0082*/ 	.short	0x0024


	//----- nvinfo : EIATTR_PARAM_CBANK
	.align		4
        /*0084*/ 	.byte	0x04, 0x0a
        /*0086*/ 	.short	(.L_126 - .L_125)
	.align		4
.L_125:
        /*0088*/ 	.word	index@(.nv.constant0._Z12leaveFermonePdPiS_di)
        /*008c*/ 	.short	0x0380
        /*008e*/ 	.short	0x0024


	//----- nvinfo : EIATTR_SW_WAR
	.align		4
.L_126:
        /*0090*/ 	.byte	0x04, 0x36
        /*0092*/ 	.short	(.L_128 - .L_127)
.L_127:
        /*0094*/ 	.word	0x00000008
.L_128:


//--------------------- .nv.info._Z11setupKernelP17curandStateXORWOW --------------------------
	.section	.nv.info._Z11setupKernelP17curandStateXORWOW,"",@"SHT_CUDA_INFO"
	.sectionflags	@""
	.align	4


	//----- nvinfo : EIATTR_CUDA_API_VERSION
	.align		4
        /*0000*/ 	.byte	0x04, 0x37
        /*0002*/ 	.short	(.L_130 - .L_129)
.L_129:
        /*0004*/ 	.word	0x00000082


	//----- nvinfo : EIATTR_KPARAM_INFO
	.align		4
.L_130:
        /*0008*/ 	.byte	0x04, 0x17
        /*000a*/ 	.short	(.L_132 - .L_131)
.L_131:
        /*000c*/ 	.word	0x00000000
        /*0010*/ 	.short	0x0000
        /*0012*/ 	.short	0x0000
        /*0014*/ 	.byte	0x00, 0xf5, 0x21, 0x00


	//----- nvinfo : EIATTR_SPARSE_MMA_MASK
	.align		4
.L_132:
        /*0018*/ 	.byte	0x03, 0x50
        /*001a*/ 	.short	0x0000


	//----- nvinfo : EIATTR_MAXREG_COUNT
	.align		4
        /*001c*/ 	.byte	0x03, 0x1b
        /*001e*/ 	.short	0x00ff


	//----- nvinfo : EIATTR_MERCURY_ISA_VERSION
	.align		4
        /*0020*/ 	.byte	0x03, 0x5f
        /*0022*/ 	.short	0x0101


	//----- nvinfo : EIATTR_VRC_CTA_INIT_COUNT
	.align		4
        /*0024*/ 	.byte	0x02, 0x4a
	.zero		1
	.zero		1


	//----- nvinfo : EIATTR_EXIT_INSTR_OFFSETS
	.align		4
        /*0028*/ 	.byte	0x04, 0x1c
        /*002a*/ 	.short	(.L_134 - .L_133)


	//   ....[0]....
.L_133:
        /*002c*/ 	.word	0x00000e80


	//----- nvinfo : EIATTR_CRS_STACK_SIZE
	.align		4
.L_134:
        /*0030*/ 	.byte	0x04, 0x1e
        /*0032*/ 	.short	(.L_136 - .L_135)
.L_135:
        /*0034*/ 	.word	0x00000000


	//----- nvinfo : EIATTR_CBANK_PARAM_SIZE
	.align		4
.L_136:
        /*0038*/ 	.byte	0x03, 0x19
        /*003a*/ 	.short	0x0008


	//----- nvinfo : EIATTR_PARAM_CBANK
	.align		4
        /*003c*/ 	.byte	0x04, 0x0a
        /*003e*/ 	.short	(.L_138 - .L_137)
	.align		4
.L_137:
        /*0040*/ 	.word	index@(.nv.constant0._Z11setupKernelP17curandStateXORWOW)
        /*0044*/ 	.short	0x0380
        /*0046*/ 	.short	0x0008


	//----- nvinfo : EIATTR_SW_WAR
	.align		4
.L_138:
        /*0048*/ 	.byte	0x04, 0x36
        /*004a*/ 	.short	(.L_140 - .L_139)
.L_139:
        /*004c*/ 	.word	0x00000008
.L_140:


//--------------------- .nv.callgraph             --------------------------
	.section	.nv.callgraph,"",@"SHT_CUDA_CALLGRAPH"
	.align	4
	.sectionentsize	8
	.align		4
        /*0000*/ 	.word	0x00000000
	.align		4
        /*0004*/ 	.word	0xffffffff
	.align		4
        /*0008*/ 	.word	0x00000000
	.align		4
        /*000c*/ 	.word	0xfffffffe
	.align		4
        /*0010*/ 	.word	0x00000000
	.align		4
        /*0014*/ 	.word	0xfffffffd
	.align		4
        /*0018*/ 	.word	0x00000000
	.align		4
        /*001c*/ 	.word	0xfffffffc


//--------------------- .nv.constant4             --------------------------
	.section	.nv.constant4,"a",@progbits
	.align	8
	.align		8
.nv.constant4:
        /*0000*/ 	.dword	precalc_xorwow_matrix
	.align		8
        /*0008*/ 	.dword	precalc_xorwow_offset_matrix
	.align		8
        /*0010*/ 	.dword	mrg32k3aM1
	.align		8
        /*0018*/ 	.dword	mrg32k3aM2
	.align		8
        /*0020*/ 	.dword	mrg32k3aM1SubSeq
	.align		8
        /*0028*/ 	.dword	mrg32k3aM2SubSeq
	.align		8
        /*0030*/ 	.dword	mrg32k3aM1Seq
	.align		8
        /*0038*/ 	.dword	mrg32k3aM2Seq


//--------------------- .nv.constant3             --------------------------
	.section	.nv.constant3,"a",@progbits
	.align	8
.nv.constant3:
	.type		__cr_lgamma_table,@object
	.size		__cr_lgamma_table,(.L_8 - __cr_lgamma_table)
__cr_lgamma_table:
        /*0000*/ 	.byte	0x00, 0x00, 0x00, 0x00, 0x00, 0x00, 0x00, 0x00, 0x00, 0x00, 0x00, 0x00, 0x00, 0x00, 0x00, 0x00
        /*0010*/ 	.byte	0xef, 0x39, 0xfa, 0xfe, 0x42, 0x2e, 0xe6, 0x3f, 0x02, 0x20, 0x2a, 0xfa, 0x0b, 0xab, 0xfc, 0x3f
        /*0020*/ 	.byte	0xf9, 0x2c, 0x92, 0x7c, 0xa7, 0x6c, 0x09, 0x40, 0xc9, 0x79, 0x44, 0x3c, 0x64, 0x26, 0x13, 0x40
        /*0030*/ 	.byte	0xca, 0x01, 0xcf, 0x3a, 0x27, 0x51, 0x1a, 0x40, 0x30, 0xcc, 0x2d, 0xf3, 0xe1, 0x0c, 0x21, 0x40
        /*0040*/ 	.byte	0x0d, 0xb7, 0xfc, 0x82, 0x8e, 0x35, 0x25, 0x40
.L_8:


//--------------------- .text._Z7moveAntPdS_S_jjddS_PiP17curandStateXORWOW --------------------------
	.section	.text._Z7moveAntPdS_S_jjddS_PiP17curandStateXORWOW,"ax",@progbits
	.align	128
        .global         _Z7moveAntPdS_S_jjddS_PiP17curandStateXORWOW
        .type           _Z7moveAntPdS_S_jjddS_PiP17curandStateXORWOW,@function
        .size           _Z7moveAntPdS_S_jjddS_PiP17curandStateXORWOW,(.L_x_104 - _Z7moveAntPdS_S_jjddS_PiP17curandStateXORWOW)
        .other          _Z7moveAntPdS_S_jjddS_PiP17curandStateXORWOW,@"STO_CUDA_ENTRY STV_DEFAULT"
_Z7moveAntPdS_S_jjddS_PiP17curandStateXORWOW:
.text._Z7moveAntPdS_S_jjddS_PiP17curandStateXORWOW:
[----:B------:R-:W0:Y:S01]  /*0000*/  LDC R1, c[0x0][0x37c] ;  /* 0x0000df00ff017b82 */ /* 0x000e220000000800 */
[----:B------:R-:W1:Y:S01]  /*0010*/  LDCU UR13, c[0x0][0x39c] ;  /* 0x00007380ff0d77ac */ /* 0x000e620008000800 */
[----:B------:R-:W2:Y:S01]  /*0020*/  S2R R4, SR_TID.X ;  /* 0x0000000000047919 */ /* 0x000ea20000002100 */
[----:B0-----:R-:W-:Y:S01]  /*0030*/  VIADD R1, R1, 0xffffffb0 ;  /* 0xffffffb001017836 */ /* 0x001fe20000000000 */
[----:B------:R-:W0:Y:S04]  /*0040*/  LDCU.64 UR14, c[0x0][0x358] ;  /* 0x00006b00ff0e77ac */ /* 0x000e280008000a00 */
[----:B------:R-:W-:Y:S01]  /*0050*/  R2UR UR17, R1 ;  /* 0x00000000011172ca */ /* 0x000fe200000e0000 */
[----:B-1----:R-:W-:-:S12]  /*0060*/  UISETP.NE.AND UP0, UPT, UR13, URZ, UPT ;  /* 0x000000ff0d00728c */ /* 0x002fd8000bf05270 */
[----:B------:R-:W-:Y:S01]  /*0070*/  UIADD3 UR16, UPT, UPT, UR17, 0x10, URZ ;  /* 0x0000001011107890 */ /* 0x000fe2000fffe0ff */
[----:B0-2---:R-:W-:Y:S11]  /*0080*/  BRA.U !UP0, `(.L_x_0) ;  /* 0x0000002908087547 */ /* 0x005ff6000b800000 */
[----:B------:R-:W-:-:S09]  /*0090*/  UISETP.GE.AND UP0, UPT, UR13, 0x1, UPT ;  /* 0x000000010d00788c */ /* 0x000fd2000bf06270 */
[----:B------:R-:W-:Y:S05]  /*00a0*/  BRA.U !UP0, `(.L_x_1) ;  /* 0x0000002508347547 */ /* 0x000fea000b800000 */
[----:B------:R-:W0:Y:S01]  /*00b0*/  LDC.64 R6, c[0x0][0x3c0] ;  /* 0x0000f000ff067b82 */ /* 0x000e220000000a00 */
[----:B------:R-:W1:Y:S01]  /*00c0*/  LDCU.64 UR8, c[0x0][0x3a0] ;  /* 0x00007400ff0877ac */ /* 0x000e620008000a00 */
[----:B------:R-:W2:Y:S01]  /*00d0*/  LDCU UR11, c[0x0][0x3ac] ;  /* 0x00007580ff0b77ac */ /* 0x000ea20008000800 */
[----:B------:R-:W3:Y:S01]  /*00e0*/  LDCU.64 UR18, c[0x0][0x3a8] ;  /* 0x00007500ff1277ac */ /* 0x000ee20008000a00 */
[----:B------:R-:W4:Y:S01]  /*00f0*/  LDCU UR12, c[0x0][0x3a8] ;  /* 0x00007500ff0c77ac */ /* 0x000f220008000800 */
[----:B-1----:R-:W-:Y:S01]  /*0100*/  USHF.R.U32.HI UR4, URZ, 0x14, UR9 ;  /* 0x00000014ff047899 */ /* 0x002fe20008011609 */
[----:B0-----:R-:W-:-:S03]  /*0110*/  IMAD.WIDE.U32 R6, R4, 0x30, R6 ;  /* 0x0000003004067825 */ /* 0x001fc600078e0006 */
[----:B------:R-:W-:Y:S02]  /*0120*/  ULOP3.LUT UR4, UR4, 0x7ff, URZ, 0xc0, !UPT ;  /* 0x000007ff04047892 */ /* 0x000fe4000f8ec0ff */
[----:B------:R-:W5:Y:S04]  /*0130*/  LDG.E.64 R2, desc[UR14][R6.64] ;  /* 0x0000000e06027981 */ /* 0x000f68000c1e1b00 */
[----:B------:R-:W5:Y:S04]  /*0140*/  LDG.E.64 R8, desc[UR14][R6.64+0x8] ;  /* 0x0000080e06087981 */ /* 0x000f68000c1e1b00 */
[----:B------:R0:W5:Y:S01]  /*0150*/  LDG.E.64 R10, desc[UR14][R6.64+0x10] ;  /* 0x0000100e060a7981 */ /* 0x000162000c1e1b00 */
[----:B------:R-:W-:Y:S01]  /*0160*/  UIADD3 UR4, UPT, UPT, UR4, -0x3f4, URZ ;  /* 0xfffffc0c04047890 */ /* 0x000fe2000fffe0ff */
[----:B---3--:R-:W1:Y:S01]  /*0170*/  FRND.F64.TRUNC R20, UR18 ;  /* 0x0000001200147d13 */ /* 0x008e62000830d800 */
[----:B------:R-:W-:Y:S01]  /*0180*/  UISETP.GE.AND UP2, UPT, UR9, URZ, UPT ;  /* 0x000000ff0900728c */ /* 0x000fe2000bf46270 */
[----:B------:R-:W-:Y:S01]  /*0190*/  IMAD.MOV.U32 R12, RZ, RZ, R4 ;  /* 0x000000ffff0c7224 */ /* 0x000fe200078e0004 */
[----:B------:R-:W-:-:S02]  /*01a0*/  USHF.L.U32 UR7, UR8, UR4, URZ ;  /* 0x0000000408077299 */ /* 0x000fc400080006ff */
[----:B------:R-:W-:Y:S02]  /*01b0*/  USHF.L.U64.HI UR6, UR8, UR4, UR9 ;  /* 0x0000000408067299 */ /* 0x000fe40008010209 */
[----:B------:R-:W-:Y:S01]  /*01c0*/  UISETP.NE.U32.AND UP0, UPT, UR7, URZ, UPT ;  /* 0x000000ff0700728c */ /* 0x000fe2000bf05070 */
[----:B0-----:R-:W0:Y:S01]  /*01d0*/  LDC.64 R6, c[0x0][0x3a0] ;  /* 0x0000e800ff067b82 */ /* 0x001e220000000a00 */
[----:B------:R-:W-:Y:S01]  /*01e0*/  PLOP3.LUT P2, PT, PT, PT, UP2, 0x80, 0x8 ;  /* 0x000000000008781c */ /* 0x000fe20003f4f028 */
[----:B--2---:R-:W-:Y:S02]  /*01f0*/  USHF.R.U32.HI UR4, URZ, 0x14, UR11 ;  /* 0x00000014ff047899 */ /* 0x004fe4000801160b */
[----:B------:R-:W-:Y:S02]  /*0200*/  UISETP.NE.AND.EX UP0, UPT, UR6, -0x80000000, UPT, UP0 ;  /* 0x800000000600788c */ /* 0x000fe4000bf05300 */
[----:B------:R-:W-:Y:S02]  /*0210*/  ULOP3.LUT UR4, UR4, 0x7ff, URZ, 0xc0, !UPT ;  /* 0x000007ff04047892 */ /* 0x000fe4000f8ec0ff */
[----:B------:R-:W-:-:S02]  /*0220*/  UISETP.GE.AND UP1, UPT, UR11, URZ, UPT ;  /* 0x000000ff0b00728c */ /* 0x000fc4000bf26270 */
[----:B------:R-:W-:Y:S01]  /*0230*/  PLOP3.LUT P0, PT, PT, PT, UP0, 0x80, 0x8 ;  /* 0x000000000008781c */ /* 0x000fe20003f0f008 */
[----:B------:R-:W-:Y:S02]  /*0240*/  UIADD3 UR4, UPT, UPT, UR4, -0x3f4, URZ ;  /* 0xfffffc0c04047890 */ /* 0x000fe4000fffe0ff */
[----:B------:R-:W-:Y:S01]  /*0250*/  ULOP3.LUT UR28, UR13, 0xf, URZ, 0xc0, !UPT ;  /* 0x0000000f0d1c7892 */ /* 0x000fe2000f8ec0ff */
[----:B------:R-:W-:Y:S01]  /*0260*/  VOTEU.ANY UP0, P2 ;  /* 0x0000000000ff7886 */ /* 0x000fe20001000100 */
[----:B------:R-:W-:Y:S02]  /*0270*/  ULOP3.LUT UR29, UR13, 0x7, URZ, 0xc0, !UPT ;  /* 0x000000070d1d7892 */ /* 0x000fe4000f8ec0ff */
[----:B------:R-:W-:Y:S02]  /*0280*/  ULOP3.LUT UR8, UR13, 0x7ffffff0, URZ, 0xc0, !UPT ;  /* 0x7ffffff00d087892 */ /* 0x000fe4000f8ec0ff */
[----:B------:R-:W-:Y:S02]  /*0290*/  USEL UR35, URZ, 0x7ff00000, !UP1 ;  /* 0x7ff00000ff237887 */ /* 0x000fe4000c800000 */
[----:B------:R-:W-:Y:S01]  /*02a0*/  USEL UR37, URZ, 0x7ff00000, !UP0 ;  /* 0x7ff00000ff257887 */ /* 0x000fe2000c000000 */
[----:B0-----:R0:W2:Y:S01]  /*02b0*/  FRND.F64.TRUNC R22, R6 ;  /* 0x0000000600167313 */ /* 0x0010a2000030d800 */
[----:B------:R-:W-:Y:S01]  /*02c0*/  DSETP.NEU.AND P0, PT, |R6|, 0.5, !P0 ;  /* 0x3fe000000600742a */ /* 0x000fe2000470d200 */
[----:B------:R-:W-:-:S02]  /*02d0*/  ULOP3.LUT UR34, UR11, 0x7fffffff, URZ, 0xc0, !UPT ;  /* 0x7fffffff0b227892 */ /* 0x000fc4000f8ec0ff */
[----:B----4-:R-:W-:Y:S02]  /*02e0*/  USHF.L.U64.HI UR11, UR12, UR4, UR11 ;  /* 0x000000040c0b7299 */ /* 0x010fe4000801020b */
[----:B------:R-:W-:Y:S02]  /*02f0*/  ULOP3.LUT UR26, UR9, 0x7fffffff, URZ, 0xc0, !UPT ;  /* 0x7fffffff091a7892 */ /* 0x000fe4000f8ec0ff */
[----:B------:R-:W-:Y:S02]  /*0300*/  USHF.L.U32 UR12, UR12, UR4, URZ ;  /* 0x000000040c0c7299 */ /* 0x000fe400080006ff */
[----:B------:R-:W-:Y:S02]  /*0310*/  UIADD3 UR27, UPT, UPT, UR13, -0x1, URZ ;  /* 0xffffffff0d1b7890 */ /* 0x000fe4000fffe0ff */
[----:B------:R-:W-:Y:S02]  /*0320*/  ULOP3.LUT UR9, UR13, 0x3, URZ, 0xc0, !UPT ;  /* 0x000000030d097892 */ /* 0x000fe4000f8ec0ff */
[----:B------:R-:W-:-:S02]  /*0330*/  UIADD3 UR30, UPT, UPT, UR17, 0x20, URZ ;  /* 0x00000020111e7890 */ /* 0x000fc4000fffe0ff */
[----:B------:R-:W-:Y:S02]  /*0340*/  UIADD3 UR31, UPT, UPT, UR17, 0x30, URZ ;  /* 0x00000030111f7890 */ /* 0x000fe4000fffe0ff */
[----:B------:R-:W-:Y:S02]  /*0350*/  UIADD3 UR32, UPT, UPT, UR28, -0x1, URZ ;  /* 0xffffffff1c207890 */ /* 0x000fe4000fffe0ff */
[----:B------:R-:W-:Y:S02]  /*0360*/  UIADD3 UR33, UPT, UPT, UR29, -0x1, URZ ;  /* 0xffffffff1d217890 */ /* 0x000fe4000fffe0ff */
[----:B------:R-:W-:Y:S02]  /*0370*/  UIADD3 UR10, UPT, UPT, -UR8, URZ, URZ ;  /* 0x000000ff080a7290 */ /* 0x000fe4000fffe1ff */
[----:B------:R-:W-:Y:S02]  /*0380*/  UIADD3 UR36, UPT, UPT, UR35, -0x80000000, URZ ;  /* 0x8000000023247890 */ /* 0x000fe4000fffe0ff */
[----:B------:R-:W-:Y:S01]  /*0390*/  UIADD3 UR38, UPT, UPT, UR37, -0x80000000, URZ ;  /* 0x8000000025267890 */ /* 0x000fe2000fffe0ff */
[----:B012---:R-:W-:-:S11]  /*03a0*/  UMOV UR4, URZ ;  /* 0x000000ff00047c82 */ /* 0x007fd60008000000 */
.L_x_50:
[----:B0-----:R-:W0:Y:S01]  /*03b0*/  LDCU UR13, c[0x0][0x39c] ;  /* 0x00007380ff0d77ac */ /* 0x001e220008000800 */
[----:B------:R-:W-:Y:S02]  /*03c0*/  IMAD.MOV.U32 R7, RZ, RZ, 0x1 ;  /* 0x00000001ff077424 */ /* 0x000fe400078e00ff */
[----:B-1----:R-:W-:Y:S01]  /*03d0*/  IMAD.IADD R5, R1, 0x1, R12 ;  /* 0x0000000101057824 */ /* 0x002fe200078e020c */
[----:B------:R-:W-:Y:S01]  /*03e0*/  UISETP.GE.U32.AND UP0, UPT, UR27, 0xf, UPT ;  /* 0x0000000f1b00788c */ /* 0x000fe2000bf06070 */
[----:B-----5:R-:W-:Y:S01]  /*03f0*/  IMAD.MOV.U32 R0, RZ, RZ, R8 ;  /* 0x000000ffff007224 */ /* 0x020fe200078e0008 */
[----:B------:R-:W-:Y:S01]  /*0400*/  ULEA UR5, UR4, UR16, 0x2 ;  /* 0x0000001004057291 */ /* 0x000fe2000f8e10ff */
[----:B------:R-:W-:Y:S01]  /*0410*/  IMAD.MOV.U32 R8, RZ, RZ, R9 ;  /* 0x000000ffff087224 */ /* 0x000fe200078e0009 */
[----:B------:R1:W-:Y:S01]  /*0420*/  STL.U8 [R5], R7 ;  /* 0x0000000705007387 */ /* 0x0003e20000100000 */
[----:B------:R-:W-:Y:S02]  /*0430*/  IMAD.MOV.U32 R9, RZ, RZ, R10 ;  /* 0x000000ffff097224 */ /* 0x000fe400078e000a */
[----:B------:R-:W-:-:S04]  /*0440*/  IMAD.MOV.U32 R10, RZ, RZ, R11 ;  /* 0x000000ffff0a7224 */ /* 0x000fc800078e000b */
[----:B------:R1:W-:Y:S01]  /*0450*/  STL [UR5], R12 ;  /* 0x0000000cff007987 */ /* 0x0003e20008100805 */
[----:B------:R-:W-:Y:S01]  /*0460*/  UMOV UR5, URZ ;  /* 0x000000ff00057c82 */ /* 0x000fe20008000000 */
[----:B0-----:R-:W-:Y:S01]  /*0470*/  IMAD R6, R12, UR13, RZ ;  /* 0x0000000d0c067c24 */ /* 0x001fe2000f8e02ff */
[----:B------:R-:W-:Y:S06]  /*0480*/  BRA.U !UP0, `(.L_x_2) ;  /* 0x0000000108747547 */ /* 0x000fec000b800000 */
[----:B------:R-:W-:Y:S02]  /*0490*/  UIADD3 UR18, UPT, UPT, UR17, 0x70, URZ ;  /* 0x0000007011127890 */ /* 0x000fe4000fffe0ff */
[----:B------:R-:W-:Y:S01]  /*04a0*/  UIADD3 UR13, UPT, UPT, UR17, 0x40, URZ ;  /* 0x00000040110d7890 */ /* 0x000fe2000fffe0ff */
[----:B------:R-:W-:-:S11]  /*04b0*/  UMOV UR5, UR10 ;  /* 0x0000000a00057c82 */ /* 0x000fd60008000000 */
.L_x_3:
[----:B------:R-:W-:Y:S01]  /*04c0*/  UIADD3 UR5, UPT, UPT, UR5, 0x10, URZ ;  /* 0x0000001005057890 */ /* 0x000fe2000fffe0ff */
[----:B01----:R-:W-:Y:S02]  /*04d0*/  IMAD.MOV.U32 R12, RZ, RZ, 0x0 ;  /* 0x00000000ff0c7424 */ /* 0x003fe400078e00ff */
[----:B------:R-:W-:Y:S01]  /*04e0*/  IMAD.MOV.U32 R13, RZ, RZ, -0x3f70c000 ;  /* 0xc08f4000ff0d7424 */ /* 0x000fe200078e00ff */
[----:B------:R-:W-:Y:S01]  /*04f0*/  UISETP.NE.AND UP0, UPT, UR5, URZ, UPT ;  /* 0x000000ff0500728c */ /* 0x000fe2000bf05270 */
[----:B------:R-:W-:Y:S02]  /*0500*/  IMAD.MOV.U32 R14, RZ, RZ, 0x0 ;  /* 0x00000000ff0e7424 */ /* 0x000fe400078e00ff */
[----:B------:R-:W-:Y:S02]  /*0510*/  IMAD.MOV.U32 R15, RZ, RZ, -0x3f70c000 ;  /* 0xc08f4000ff0f7424 */ /* 0x000fe400078e00ff */
[----:B------:R-:W-:Y:S02]  /*0520*/  IMAD.MOV.U32 R16, RZ, RZ, -0x1 ;  /* 0xffffffffff107424 */ /* 0x000fe400078e00ff */
[----:B------:R-:W-:Y:S01]  /*0530*/  IMAD.MOV.U32 R17, RZ, RZ, -0x1 ;  /* 0xffffffffff117424 */ /* 0x000fe200078e00ff */
[----:B------:R0:W-:Y:S01]  /*0540*/  STL.128 [UR18+-0x40], R12 ;  /* 0xffffc00cff007987 */ /* 0x0001e20008100c12 */
[----:B------:R-:W-:-:S02]  /*0550*/  IMAD.MOV.U32 R18, RZ, RZ, -0x1 ;  /* 0xffffffffff127424 */ /* 0x000fc400078e00ff */
[----:B------:R-:W-:Y:S01]  /*0560*/  IMAD.MOV.U32 R19, RZ, RZ, -0x1 ;  /* 0xffffffffff137424 */ /* 0x000fe200078e00ff */
[----:B------:R0:W-:Y:S04]  /*0570*/  STL.128 [UR18+-0x30], R12 ;  /* 0xffffd00cff007987 */ /* 0x0001e80008100c12 */
[----:B------:R0:W-:Y:S04]  /*0580*/  STL.128 [UR13+-0x20], R16 ;  /* 0xffffe010ff007987 */ /* 0x0001e80008100c0d */
[----:B------:R0:W-:Y:S04]  /*0590*/  STL.128 [UR18+-0x20], R12 ;  /* 0xffffe00cff007987 */ /* 0x0001e80008100c12 */
[----:B------:R0:W-:Y:S04]  /*05a0*/  STL.128 [UR18+-0x10], R12 ;  /* 0xfffff00cff007987 */ /* 0x0001e80008100c12 */
[----:B------:R0:W-:Y:S04]  /*05b0*/  STL.128 [UR13+-0x10], R16 ;  /* 0xfffff010ff007987 */ /* 0x0001e80008100c0d */
[----:B------:R0:W-:Y:S04]  /*05c0*/  STL.128 [UR18], R12 ;  /* 0x0000000cff007987 */ /* 0x0001e80008100c12 */
[----:B------:R0:W-:Y:S04]  /*05d0*/  STL.128 [UR18+0x10], R12 ;  /* 0x0000100cff007987 */ /* 0x0001e80008100c12 */
[----:B------:R0:W-:Y:S04]  /*05e0*/  STL.128 [UR13], R16 ;  /* 0x00000010ff007987 */ /* 0x0001e80008100c0d */
[----:B------:R0:W-:Y:S04]  /*05f0*/  STL.128 [UR18+0x20], R12 ;  /* 0x0000200cff007987 */ /* 0x0001e80008100c12 */
[----:B------:R0:W-:Y:S01]  /*0600*/  STL.128 [UR18+0x30], R12 ;  /* 0x0000300cff007987 */ /* 0x0001e20008100c12 */
[----:B------:R-:W-:-:S03]  /*0610*/  UIADD3 UR18, UPT, UPT, UR18, 0x80, URZ ;  /* 0x0000008012127890 */ /* 0x000fc6000fffe0ff */
[----:B------:R0:W-:Y:S01]  /*0620*/  STL.128 [UR13+0x10], R16 ;  /* 0x00001010ff007987 */ /* 0x0001e20008100c0d */
[----:B------:R-:W-:Y:S01]  /*0630*/  UIADD3 UR13, UPT, UPT, UR13, 0x40, URZ ;  /* 0x000000400d0d7890 */ /* 0x000fe2000fffe0ff */
[----:B------:R-:W-:Y:S11]  /*0640*/  BRA.U UP0, `(.L_x_3) ;  /* 0xfffffffd009c7547 */ /* 0x000ff6000b83ffff */
[----:B------:R-:W-:-:S05]  /*0650*/  UMOV UR5, UR8 ;  /* 0x0000000800057c82 */ /* 0x000fca0008000000 */
.L_x_2:
[----:B------:R-:W-:-:S09]  /*0660*/  UISETP.NE.AND UP0, UPT, UR28, URZ, UPT ;  /* 0x000000ff1c00728c */ /* 0x000fd2000bf05270 */
[----:B------:R-:W-:Y:S05]  /*0670*/  BRA.U !UP0, `(.L_x_4) ;  /* 0x0000000108ec7547 */ /* 0x000fea000b800000 */
[----:B------:R-:W-:Y:S02]  /*0680*/  UISETP.GE.U32.AND UP0, UPT, UR32, 0x7, UPT ;  /* 0x000000072000788c */ /* 0x000fe4000bf06070 */
[----:B------:R-:W-:-:S07]  /*0690*/  UISETP.NE.AND UP1, UPT, UR29, URZ, UPT ;  /* 0x000000ff1d00728c */ /* 0x000fce000bf25270 */
[----:B------:R-:W-:Y:S05]  /*06a0*/  BRA.U !UP0, `(.L_x_5) ;  /* 0x0000000108587547 */ /* 0x000fea000b800000 */
[----:B------:R-:W-:Y:S01]  /*06b0*/  ULEA UR13, UR5, UR31, 0x3 ;  /* 0x0000001f050d7291 */ /* 0x000fe2000f8e18ff */
[----:B01----:R-:W-:Y:S01]  /*06c0*/  IMAD.MOV.U32 R12, RZ, RZ, 0x0 ;  /* 0x00000000ff0c7424 */ /* 0x003fe200078e00ff */
[----:B------:R-:W-:Y:S01]  /*06d0*/  ULEA UR18, UR5, UR30, 0x2 ;  /* 0x0000001e05127291 */ /* 0x000fe2000f8e10ff */
[----:B------:R-:W-:Y:S01]  /*06e0*/  IMAD.MOV.U32 R13, RZ, RZ, -0x3f70c000 ;  /* 0xc08f4000ff0d7424 */ /* 0x000fe200078e00ff */
[----:B------:R-:W-:Y:S01]  /*06f0*/  UIADD3 UR5, UPT, UPT, UR5, 0x8, URZ ;  /* 0x0000000805057890 */ /* 0x000fe2000fffe0ff */
[----:B------:R-:W-:-:S04]  /*0700*/  IMAD.MOV.U32 R5, RZ, RZ, -0x1 ;  /* 0xffffffffff057424 */ /* 0x000fc800078e00ff */
[----:B------:R2:W-:Y:S04]  /*0710*/  STL.64 [UR13], R12 ;  /* 0x0000000cff007987 */ /* 0x0005e80008100a0d */
[----:B------:R2:W-:Y:S04]  /*0720*/  STL [UR18], R5 ;  /* 0x00000005ff007987 */ /* 0x0005e80008100812 */
[----:B------:R2:W-:Y:S04]  /*0730*/  STL.64 [UR13+0x8], R12 ;  /* 0x0000080cff007987 */ /* 0x0005e80008100a0d */
[----:B------:R2:W-:Y:S04]  /*0740*/  STL [UR18+0x4], R5 ;  /* 0x00000405ff007987 */ /* 0x0005e80008100812 */
        /* <DEDUP_REMOVED lines=11> */
[----:B------:R2:W-:Y:S02]  /*0800*/  STL [UR18+0x1c], R5 ;  /* 0x00001c05ff007987 */ /* 0x0005e40008100812 */
.L_x_5:
[----:B------:R-:W-:Y:S05]  /*0810*/  BRA.U !UP1, `(.L_x_4) ;  /* 0x0000000109847547 */ /* 0x000fea000b800000 */
[----:B------:R-:W-:Y:S02]  /*0820*/  UISETP.GE.U32.AND UP0, UPT, UR33, 0x3, UPT ;  /* 0x000000032100788c */ /* 0x000fe4000bf06070 */
[----:B------:R-:W-:-:S07]  /*0830*/  UISETP.NE.AND UP1, UPT, UR9, URZ, UPT ;  /* 0x000000ff0900728c */ /* 0x000fce000bf25270 */
[----:B------:R-:W-:Y:S05]  /*0840*/  BRA.U !UP0, `(.L_x_6) ;  /* 0x0000000108387547 */ /* 0x000fea000b800000 */
[----:B------:R-:W-:Y:S01]  /*0850*/  ULEA UR13, UR5, UR31, 0x3 ;  /* 0x0000001f050d7291 */ /* 0x000fe2000f8e18ff */
[----:B012---:R-:W-:Y:S01]  /*0860*/  IMAD.MOV.U32 R12, RZ, RZ, 0x0 ;  /* 0x00000000ff0c7424 */ /* 0x007fe200078e00ff */
        /* <DEDUP_REMOVED lines=11> */
[----:B------:R3:W-:Y:S02]  /*0920*/  STL [UR18+0xc], R5 ;  /* 0x00000c05ff007987 */ /* 0x0007e40008100812 */
.L_x_6:
[----:B------:R-:W-:Y:S05]  /*0930*/  BRA.U !UP1, `(.L_x_4) ;  /* 0x00000001093c7547 */ /* 0x000fea000b800000 */
[----:B------:R-:W-:Y:S01]  /*0940*/  ULEA UR13, UR5, UR31, 0x3 ;  /* 0x0000001f050d7291 */ /* 0x000fe2000f8e18ff */
[----:B0123--:R-:W-:Y:S01]  /*0950*/  IMAD.MOV.U32 R12, RZ, RZ, 0x0 ;  /* 0x00000000ff0c7424 */ /* 0x00ffe200078e00ff */
[----:B------:R-:W-:Y:S01]  /*0960*/  ULEA UR5, UR5, UR30, 0x2 ;  /* 0x0000001e05057291 */ /* 0x000fe2000f8e10ff */
[----:B------:R-:W-:Y:S01]  /*0970*/  IMAD.MOV.U32 R13, RZ, RZ, -0x3f70c000 ;  /* 0xc08f4000ff0d7424 */ /* 0x000fe200078e00ff */
[----:B------:R-:W-:Y:S01]  /*0980*/  UISETP.NE.AND UP0, UPT, UR9, 0x1, UPT ;  /* 0x000000010900788c */ /* 0x000fe2000bf05270 */
[----:B------:R-:W-:-:S04]  /*0990*/  IMAD.MOV.U32 R5, RZ, RZ, -0x1 ;  /* 0xffffffffff057424 */ /* 0x000fc800078e00ff */
[----:B------:R4:W-:Y:S04]  /*09a0*/  STL.64 [UR13], R12 ;  /* 0x0000000cff007987 */ /* 0x0009e80008100a0d */
[----:B------:R4:W-:Y:S01]  /*09b0*/  STL [UR5], R5 ;  /* 0x00000005ff007987 */ /* 0x0009e20008100805 */
[----:B------:R-:W-:Y:S05]  /*09c0*/  BRA.U !UP0, `(.L_x_4) ;  /* 0x0000000108187547 */ /* 0x000fea000b800000 */
[----:B------:R-:W-:Y:S01]  /*09d0*/  UISETP.NE.AND UP0, UPT, UR9, 0x2, UPT ;  /* 0x000000020900788c */ /* 0x000fe2000bf05270 */
[----:B------:R0:W-:Y:S04]  /*09e0*/  STL.64 [UR13+0x8], R12 ;  /* 0x0000080cff007987 */ /* 0x0001e80008100a0d */
[----:B------:R0:W-:Y:S01]  /*09f0*/  STL [UR5+0x4], R5 ;  /* 0x00000405ff007987 */ /* 0x0001e20008100805 */
[----:B------:R-:W-:-:S13]  /*0a00*/  PLOP3.LUT P1, PT, PT, PT, UP0, 0x80, 0x8 ;  /* 0x000000000008781c */ /* 0x000fda0003f2f008 */
[----:B------:R0:W-:Y:S04]  /*0a10*/  @P1 STL.64 [UR13+0x10], R12 ;  /* 0x0000100cff001987 */ /* 0x0001e80008100a0d */
[----:B------:R0:W-:Y:S02]  /*0a20*/  @P1 STL [UR5+0x8], R5 ;  /* 0x00000805ff001987 */ /* 0x0001e40008100805 */
.L_x_4:
[----:B-1----:R-:W-:Y:S01]  /*0a30*/  SHF.R.S32.HI R7, RZ, 0x1f, R6 ;  /* 0x0000001fff077819 */ /* 0x002fe20000011406 */
[----:B0-234-:R-:W-:Y:S01]  /*0a40*/  IMAD.MOV.U32 R5, RZ, RZ, RZ ;  /* 0x000000ffff057224 */ /* 0x01dfe200078e00ff */
[----:B------:R-:W-:Y:S01]  /*0a50*/  CS2R R24, SRZ ;  /* 0x0000000000187805 */ /* 0x000fe2000001ff00 */
[----:B------:R-:W0:Y:S01]  /*0a60*/  LDCU UR13, c[0x0][0x39c] ;  /* 0x00007380ff0d77ac */ /* 0x000e220008000800 */
[----:B------:R-:W1:Y:S01]  /*0a70*/  LDCU.64 UR18, c[0x0][0x3a8] ;  /* 0x00007500ff1277ac */ /* 0x000e620008000a00 */
[----:B------:R-:W2:Y:S01]  /*0a80*/  LDCU.64 UR20, c[0x0][0x3a0] ;  /* 0x00007400ff1477ac */ /* 0x000ea20008000a00 */
[----:B------:R-:W3:Y:S01]  /*0a90*/  LDCU UR39, c[0x0][0x3ac] ;  /* 0x00007580ff2777ac */ /* 0x000ee20008000800 */
[----:B------:R-:W4:Y:S01]  /*0aa0*/  LDCU UR40, c[0x0][0x3a4] ;  /* 0x00007480ff2877ac */ /* 0x000f220008000800 */
[----:B------:R-:W0:Y:S01]  /*0ab0*/  LDCU.64 UR22, c[0x0][0x380] ;  /* 0x00007000ff1677ac */ /* 0x000e220008000a00 */
[----:B------:R-:W0:Y:S01]  /*0ac0*/  LDCU.64 UR24, c[0x0][0x390] ;  /* 0x00007200ff1877ac */ /* 0x000e220008000a00 */
[----:B------:R-:W-:-:S05]  /*0ad0*/  UMOV UR5, URZ ;  /* 0x000000ff00057c82 */ /* 0x000fca0008000000 */
.L_x_22:
[----:B0-----:R-:W-:-:S05]  /*0ae0*/  IADD3 R11, P1, PT, R6, UR5, RZ ;  /* 0x00000005060b7c10 */ /* 0x001fca000ff3e0ff */
[----:B------:R-:W-:Y:S02]  /*0af0*/  IMAD.X R12, RZ, RZ, R7, P1 ;  /* 0x000000ffff0c7224 */ /* 0x000fe400008e0607 */
[----:B------:R-:W-:-:S03]  /*0b00*/  IMAD.SHL.U32 R16, R11, 0x8, RZ ;  /* 0x000000080b107824 */ /* 0x000fc600078e00ff */
[----:B------:R-:W-:Y:S02]  /*0b10*/  SHF.L.U64.HI R12, R11, 0x3, R12 ;  /* 0x000000030b0c7819 */ /* 0x000fe4000001020c */
[----:B0-----:R-:W-:-:S04]  /*0b20*/  IADD3 R14, P1, PT, R16, UR22, RZ ;  /* 0x00000016100e7c10 */ /* 0x001fc8000ff3e0ff */
[----:B------:R-:W-:-:S06]  /*0b30*/  IADD3.X R15, PT, PT, R12, UR23, RZ, P1, !PT ;  /* 0x000000170c0f7c10 */ /* 0x000fcc0008ffe4ff */
[----:B------:R-:W5:Y:S01]  /*0b40*/  LDG.E.64 R14, desc[UR14][R14.64] ;  /* 0x0000000e0e0e7981 */ /* 0x000f62000c1e1b00 */
[----:B------:R-:W-:Y:S01]  /*0b50*/  BSSY.RECONVERGENT B0, `(.L_x_7) ;  /* 0x000008b000007945 */ /* 0x000fe20003800200 */
[----:B-----5:R-:W-:-:S14]  /*0b60*/  DSETP.GT.AND P1, PT, R14, RZ, PT ;  /* 0x000000ff0e00722a */ /* 0x020fdc0003f24000 */
[----:B------:R-:W-:Y:S05]  /*0b70*/  @!P1 BRA `(.L_x_8) ;  /* 0x0000000800209947 */ /* 0x000fea0003800000 */
[----:B------:R-:W-:-:S06]  /*0b80*/  VIADD R11, R1, UR5 ;  /* 0x00000005010b7c36 */ /* 0x000fcc0008000000 */
[----:B------:R-:W5:Y:S02]  /*0b90*/  LDL.U8 R11, [R11] ;  /* 0x000000000b0b7983 */ /* 0x000f640000100000 */
[----:B-----5:R-:W-:-:S13]  /*0ba0*/  ISETP.NE.AND P1, PT, R11, RZ, PT ;  /* 0x000000ff0b00720c */ /* 0x020fda0003f25270 */
[----:B------:R-:W-:Y:S05]  /*0bb0*/  @P1 BRA `(.L_x_8) ;  /* 0x0000000800101947 */ /* 0x000fea0003800000 */
[----:B------:R-:W-:Y:S01]  /*0bc0*/  IADD3 R16, P1, PT, R16, UR24, RZ ;  /* 0x0000001810107c10 */ /* 0x000fe2000ff3e0ff */
[----:B------:R-:W-:Y:S01]  /*0bd0*/  IMAD.U32 R19, RZ, RZ, UR5 ;  /* 0x00000005ff137e24 */ /* 0x000fe2000f8e00ff */
[----:B------:R-:W-:Y:S01]  /*0be0*/  LEA R18, R5, UR30, 0x2 ;  /* 0x0000001e05127c11 */ /* 0x000fe2000f8e10ff */
[----:B------:R-:W0:Y:S01]  /*0bf0*/  LDCU.64 UR42, c[0x0][0x3a8] ;  /* 0x00007500ff2a77ac */ /* 0x000e220008000a00 */
[----:B------:R-:W-:-:S06]  /*0c00*/  IADD3.X R17, PT, PT, R12, UR25, RZ, P1, !PT ;  /* 0x000000190c117c10 */ /* 0x000fcc0008ffe4ff */
[----:B------:R-:W5:Y:S01]  /*0c10*/  LDG.E.64 R16, desc[UR14][R16.64] ;  /* 0x0000000e10107981 */ /* 0x000f62000c1e1b00 */
[----:B-1----:R-:W-:Y:S01]  /*0c20*/  DSETP.NEU.AND P3, PT, R20, UR18, PT ;  /* 0x0000001214007e2a */ /* 0x002fe2000bf6d000 */
[----:B------:R-:W-:Y:S01]  /*0c30*/  BSSY.RECONVERGENT B1, `(.L_x_9) ;  /* 0x0000008000017945 */ /* 0x000fe20003800200 */
[----:B------:R-:W-:Y:S01]  /*0c40*/  IMAD.MOV.U32 R28, RZ, RZ, R14 ;  /* 0x000000ffff1c7224 */ /* 0x000fe200078e000e */
[----:B------:R1:W-:Y:S01]  /*0c50*/  STL [R18], R19 ;  /* 0x0000001312007387 */ /* 0x0003e20000100800 */
[----:B------:R-:W-:Y:S01]  /*0c60*/  IMAD.MOV.U32 R13, RZ, RZ, R15 ;  /* 0x000000ffff0d7224 */ /* 0x000fe200078e000f */
[----:B------:R-:W-:Y:S01]  /*0c70*/  MOV R12, 0xcb0 ;  /* 0x00000cb0000c7802 */ /* 0x000fe20000000f00 */
[----:B0-----:R-:W-:Y:S02]  /*0c80*/  IMAD.U32 R42, RZ, RZ, UR42 ;  /* 0x0000002aff2a7e24 */ /* 0x001fe4000f8e00ff */
[----:B------:R-:W-:-:S07]  /*0c90*/  IMAD.U32 R11, RZ, RZ, UR43 ;  /* 0x0000002bff0b7e24 */ /* 0x000fce000f8e00ff */
[----:B-12345:R-:W-:Y:S05]  /*0ca0*/  CALL.REL.NOINC `($_Z7moveAntPdS_S_jjddS_PiP17curandStateXORWOW$__internal_accurate_pow) ;  /* 0x0000003c00187944 */ /* 0x03efea0003c00000 */
[----:B------:R-:W-:Y:S05]  /*0cb0*/  BSYNC.RECONVERGENT B1 ;  /* 0x0000000000017941 */ /* 0x000fea0003800200 */
.L_x_9:
[----:B------:R-:W0:Y:S01]  /*0cc0*/  LDC.64 R12, c[0x0][0x3a8] ;  /* 0x0000ea00ff0c7b82 */ /* 0x000e220000000a00 */
[----:B------:R-:W-:Y:S01]  /*0cd0*/  DADD R28, -RZ, -R26 ;  /* 0x00000000ff1c7229 */ /* 0x000fe2000000091a */
[----:B------:R-:W-:Y:S01]  /*0ce0*/  IMAD.U32 R11, RZ, RZ, UR11 ;  /* 0x0000000bff0b7e24 */ /* 0x000fe2000f8e00ff */
[----:B------:R-:W-:Y:S01]  /*0cf0*/  ISETP.GE.AND P4, PT, R15, RZ, PT ;  /* 0x000000ff0f00720c */ /* 0x000fe20003f86270 */
[----:B------:R-:W-:Y:S01]  /*0d00*/  BSSY.RECONVERGENT B1, `(.L_x_10) ;  /* 0x000001f000017945 */ /* 0x000fe20003800200 */
[----:B------:R-:W-:-:S04]  /*0d10*/  ISETP.EQ.U32.AND P1, PT, RZ, UR12, PT ;  /* 0x0000000cff007c0c */ /* 0x000fc8000bf22070 */
[----:B------:R-:W-:-:S04]  /*0d20*/  ISETP.EQ.AND.EX P1, PT, R11, -0x80000000, !P4, P1 ;  /* 0x800000000b00780c */ /* 0x000fc80006722310 */
[----:B------:R-:W-:-:S04]  /*0d30*/  FSEL R26, R28, R26, P1 ;  /* 0x0000001a1c1a7208 */ /* 0x000fc80000800000 */
[----:B------:R-:W-:Y:S01]  /*0d40*/  @P3 FSEL R26, R26, RZ, P4 ;  /* 0x000000ff1a1a3208 */ /* 0x000fe20002000000 */
[----:B0-----:R-:W-:-:S10]  /*0d50*/  DADD R18, R14, R12 ;  /* 0x000000000e127229 */ /* 0x001fd4000000000c */
[----:B------:R-:W-:Y:S02]  /*0d60*/  LOP3.LUT R18, R19, 0x7ff00000, RZ, 0xc0, !PT ;  /* 0x7ff0000013127812 */ /* 0x000fe400078ec0ff */
[----:B------:R-:W-:Y:S02]  /*0d70*/  FSEL R19, R29, R27, P1 ;  /* 0x0000001b1d137208 */ /* 0x000fe40000800000 */
[----:B------:R-:W-:Y:S01]  /*0d80*/  ISETP.NE.AND P5, PT, R18, 0x7ff00000, PT ;  /* 0x7ff000001200780c */ /* 0x000fe20003fa5270 */
[----:B------:R-:W-:Y:S01]  /*0d90*/  IMAD.MOV.U32 R18, RZ, RZ, R26 ;  /* 0x000000ffff127224 */ /* 0x000fe200078e001a */
[----:B------:R-:W-:-:S11]  /*0da0*/  @P3 FSEL R19, R19, -QNAN , P4 ;  /* 0xfff8000013133808 */ /* 0x000fd60002000000 */
[----:B------:R-:W-:Y:S05]  /*0db0*/  @P5 BRA `(.L_x_11) ;  /* 0x00000000004c5947 */ /* 0x000fea0003800000 */
[----:B------:R-:W-:-:S14]  /*0dc0*/  DSETP.NAN.AND P3, PT, R12, R12, PT ;  /* 0x0000000c0c00722a */ /* 0x000fdc0003f68000 */
[----:B------:R-:W-:Y:S05]  /*0dd0*/  @P3 BRA `(.L_x_12) ;  /* 0x0000000000403947 */ /* 0x000fea0003800000 */
[----:B------:R-:W-:-:S14]  /*0de0*/  DSETP.NEU.AND P3, PT, |R12|, +INF , PT ;  /* 0x7ff000000c00742a */ /* 0x000fdc0003f6d200 */
[----:B------:R-:W-:Y:S05]  /*0df0*/  @!P3 BRA `(.L_x_13) ;  /* 0x000000000020b947 */ /* 0x000fea0003800000 */
[----:B------:R-:W-:-:S14]  /*0e00*/  DSETP.NEU.AND P3, PT, R14, +INF , PT ;  /* 0x7ff000000e00742a */ /* 0x000fdc0003f6d000 */
[----:B------:R-:W-:Y:S05]  /*0e10*/  @P3 BRA `(.L_x_11) ;  /* 0x0000000000343947 */ /* 0x000fea0003800000 */
[----:B------:R-:W-:-:S04]  /*0e20*/  UISETP.NE.AND UP0, UPT, UR34, 0x3fe00000, UPT ;  /* 0x3fe000002200788c */ /* 0x000fc8000bf05270 */
[----:B------:R-:W-:-:S06]  /*0e30*/  USEL UR41, UR36, UR35, UP0 ;  /* 0x0000002324297287 */ /* 0x000fcc0008000000 */
[----:B------:R-:W-:-:S05]  /*0e40*/  IMAD.U32 R18, RZ, RZ, UR41 ;  /* 0x00000029ff127e24 */ /* 0x000fca000f8e00ff */
[----:B------:R-:W-:Y:S01]  /*0e50*/  SEL R19, R18, UR35, P1 ;  /* 0x0000002312137c07 */ /* 0x000fe20008800000 */
[----:B------:R-:W-:Y:S01]  /*0e60*/  IMAD.MOV.U32 R18, RZ, RZ, RZ ;  /* 0x000000ffff127224 */ /* 0x000fe200078e00ff */
[----:B------:R-:W-:Y:S06]  /*0e70*/  BRA `(.L_x_11) ;  /* 0x00000000001c7947 */ /* 0x000fec0003800000 */
.L_x_13:
[----:B------:R-:W-:Y:S01]  /*0e80*/  ISETP.LE.AND P3, PT, RZ, UR39, PT ;  /* 0x00000027ff007c0c */ /* 0x000fe2000bf63270 */
[----:B------:R-:W-:Y:S01]  /*0e90*/  DSETP.GT.AND P1, PT, R14, 1, PT ;  /* 0x3ff000000e00742a */ /* 0x000fe20003f24000 */
[----:B------:R-:W-:-:S05]  /*0ea0*/  IMAD.MOV.U32 R18, RZ, RZ, RZ ;  /* 0x000000ffff127224 */ /* 0x000fca00078e00ff */
[----:B------:R-:W-:-:S06]  /*0eb0*/  SEL R19, RZ, 0x7ff00000, !P1 ;  /* 0x7ff00000ff137807 */ /* 0x000fcc0004800000 */
[----:B------:R-:W-:Y:S01]  /*0ec0*/  @!P3 LOP3.LUT R19, R19, 0x7ff00000, RZ, 0x3c, !PT ;  /* 0x7ff000001313b812 */ /* 0x000fe200078e3cff */
[----:B------:R-:W-:Y:S06]  /*0ed0*/  BRA `(.L_x_11) ;  /* 0x0000000000047947 */ /* 0x000fec0003800000 */
.L_x_12:
[----:B------:R-:W-:-:S11]  /*0ee0*/  DADD R18, R14, R12 ;  /* 0x000000000e127229 */ /* 0x000fd6000000000c */
.L_x_11:
[----:B------:R-:W-:Y:S05]  /*0ef0*/  BSYNC.RECONVERGENT B1 ;  /* 0x0000000000017941 */ /* 0x000fea0003800200 */
.L_x_10:
[----:B------:R-:W-:Y:S01]  /*0f00*/  DSETP.NEU.AND P1, PT, R16, RZ, PT ;  /* 0x000000ff1000722a */ /* 0x000fe20003f2d000 */
[----:B------:R-:W-:-:S13]  /*0f10*/  BSSY.RECONVERGENT B1, `(.L_x_14) ;  /* 0x0000020000017945 */ /* 0x000fda0003800200 */
[----:B------:R-:W-:Y:S05]  /*0f20*/  @!P1 BRA `(.L_x_15) ;  /* 0x0000000000609947 */ /* 0x000fea0003800000 */
[----:B------:R-:W0:Y:S01]  /*0f30*/  LDCU.64 UR42, c[0x0][0x3a0] ;  /* 0x00007400ff2a77ac */ /* 0x000e220008000a00 */
[----:B------:R-:W-:Y:S01]  /*0f40*/  DADD R12, -RZ, |R16| ;  /* 0x00000000ff0c7229 */ /* 0x000fe20000000510 */
[----:B------:R-:W-:Y:S09]  /*0f50*/  BSSY.RECONVERGENT B2, `(.L_x_16) ;  /* 0x0000006000027945 */ /* 0x000ff20003800200 */
[----:B------:R-:W-:Y:S01]  /*0f60*/  IMAD.MOV.U32 R28, RZ, RZ, R12 ;  /* 0x000000ffff1c7224 */ /* 0x000fe200078e000c */
[----:B------:R-:W-:Y:S01]  /*0f70*/  MOV R12, 0xfb0 ;  /* 0x00000fb0000c7802 */ /* 0x000fe20000000f00 */
[----:B0-----:R-:W-:-:S02]  /*0f80*/  IMAD.U32 R42, RZ, RZ, UR42 ;  /* 0x0000002aff2a7e24 */ /* 0x001fc4000f8e00ff */
[----:B------:R-:W-:-:S07]  /*0f90*/  IMAD.U32 R11, RZ, RZ, UR43 ;  /* 0x0000002bff0b7e24 */ /* 0x000fce000f8e00ff */
[----:B------:R-:W-:Y:S05]  /*0fa0*/  CALL.REL.NOINC `($_Z7moveAntPdS_S_jjddS_PiP17curandStateXORWOW$__internal_accurate_pow) ;  /* 0x0000003800587944 */ /* 0x000fea0003c00000 */
[----:B------:R-:W-:Y:S05]  /*0fb0*/  BSYNC.RECONVERGENT B2 ;  /* 0x0000000000027941 */ /* 0x000fea0003800200 */
.L_x_16:
[----:B------:R-:W-:Y:S01]  /*0fc0*/  UISETP.NE.U32.AND UP0, UPT, UR7, URZ, UPT ;  /* 0x000000ff0700728c */ /* 0x000fe2000bf05070 */
[----:B------:R-:W-:Y:S01]  /*0fd0*/  DADD R12, -RZ, -R26 ;  /* 0x00000000ff0c7229 */ /* 0x000fe2000000091a */
[----:B------:R-:W-:Y:S01]  /*0fe0*/  ISETP.GE.AND P4, PT, R17, RZ, PT ;  /* 0x000000ff1100720c */ /* 0x000fe20003f86270 */
[----:B------:R-:W-:Y:S01]  /*0ff0*/  DSETP.NEU.AND P3, PT, R22, UR20, PT ;  /* 0x0000001416007e2a */ /* 0x000fe2000bf6d000 */
[----:B------:R-:W-:-:S06]  /*1000*/  UISETP.NE.AND.EX UP0, UPT, UR6, -0x80000000, UPT, UP0 ;  /* 0x800000000600788c */ /* 0x000fcc000bf05300 */
[----:B------:R-:W-:-:S04]  /*1010*/  PLOP3.LUT P1, PT, PT, PT, UP0, 0x80, 0x8 ;  /* 0x000000000008781c */ /* 0x000fc80003f2f008 */
[-C--:B------:R-:W-:Y:S02]  /*1020*/  FSEL R11, R12, R26.reuse, !P1 ;  /* 0x0000001a0c0b7208 */ /* 0x080fe40004800000 */
[-C--:B------:R-:W-:Y:S02]  /*1030*/  FSEL R28, R13, R27.reuse, !P1 ;  /* 0x0000001b0d1c7208 */ /* 0x080fe40004800000 */
[----:B------:R-:W-:Y:S02]  /*1040*/  PLOP3.LUT P1, PT, PT, PT, UP0, 0x80, 0x8 ;  /* 0x000000000008781c */ /* 0x000fe40003f2f008 */
[----:B------:R-:W-:Y:S02]  /*1050*/  FSEL R12, R11, R26, !P4 ;  /* 0x0000001a0b0c7208 */ /* 0x000fe40006000000 */
[----:B------:R-:W-:Y:S02]  /*1060*/  FSEL R13, R28, R27, !P4 ;  /* 0x0000001b1c0d7208 */ /* 0x000fe40006000000 */
[----:B------:R-:W-:-:S02]  /*1070*/  PLOP3.LUT P1, PT, P1, PT, PT, 0x8, 0x80 ;  /* 0x000000000080781c */ /* 0x000fc40000f2e170 */
[----:B------:R-:W-:Y:S02]  /*1080*/  @P3 FSEL R12, R12, RZ, P4 ;  /* 0x000000ff0c0c3208 */ /* 0x000fe40002000000 */
[----:B------:R-:W-:Y:S01]  /*1090*/  @P3 FSEL R13, R13, -QNAN , P4 ;  /* 0xfff800000d0d3808 */ /* 0x000fe20002000000 */
[----:B------:R-:W-:Y:S08]  /*10a0*/  BRA `(.L_x_17) ;  /* 0x0000000000187947 */ /* 0x000ff00003800000 */
.L_x_15:
[----:B------:R-:W-:Y:S01]  /*10b0*/  UISETP.GE.AND UP0, UPT, UR40, URZ, UPT ;  /* 0x000000ff2800728c */ /* 0x000fe2000bf06270 */
[----:B------:R-:W-:Y:S01]  /*10c0*/  SEL R13, R17, RZ, P0 ;  /* 0x000000ff110d7207 */ /* 0x000fe20000000000 */
[----:B------:R-:W-:Y:S01]  /*10d0*/  IMAD.MOV.U32 R12, RZ, RZ, RZ ;  /* 0x000000ffff0c7224 */ /* 0x000fe200078e00ff */
[----:B------:R-:W-:-:S03]  /*10e0*/  PLOP3.LUT P1, PT, P0, PT, PT, 0x80, 0x8 ;  /* 0x000000000008781c */ /* 0x000fc6000072f070 */
[----:B------:R-:W-:-:S13]  /*10f0*/  PLOP3.LUT P2, PT, PT, PT, UP0, 0x80, 0x8 ;  /* 0x000000000008781c */ /* 0x000fda0003f4f008 */
[----:B------:R-:W-:-:S07]  /*1100*/  @!P2 LOP3.LUT R13, R13, 0x7ff00000, RZ, 0xfc, !PT ;  /* 0x7ff000000d0da812 */ /* 0x000fce00078efcff */
.L_x_17:
[----:B------:R-:W-:Y:S05]  /*1110*/  BSYNC.RECONVERGENT B1 ;  /* 0x0000000000017941 */ /* 0x000fea0003800200 */
.L_x_14:
[----:B------:R-:W0:Y:S01]  /*1120*/  LDC.64 R28, c[0x0][0x3a0] ;  /* 0x0000e800ff1c7b82 */ /* 0x000e220000000a00 */
[----:B------:R-:W-:Y:S01]  /*1130*/  BSSY.RECONVERGENT B1, `(.L_x_18) ;  /* 0x000001b000017945 */ /* 0x000fe20003800200 */
[----:B0-----:R-:W-:-:S10]  /*1140*/  DADD R26, R16, R28 ;  /* 0x00000000101a7229 */ /* 0x001fd4000000001c */
[----:B------:R-:W-:-:S04]  /*1150*/  LOP3.LUT R26, R27, 0x7ff00000, RZ, 0xc0, !PT ;  /* 0x7ff000001b1a7812 */ /* 0x000fc800078ec0ff */
[----:B------:R-:W-:-:S13]  /*1160*/  ISETP.NE.AND P3, PT, R26, 0x7ff00000, PT ;  /* 0x7ff000001a00780c */ /* 0x000fda0003f65270 */
[----:B------:R-:W-:Y:S05]  /*1170*/  @P3 BRA `(.L_x_19) ;  /* 0x0000000000583947 */ /* 0x000fea0003800000 */
[----:B------:R-:W-:-:S14]  /*1180*/  DSETP.NAN.AND P3, PT, R16, R28, PT ;  /* 0x0000001c1000722a */ /* 0x000fdc0003f68000 */
[----:B------:R-:W-:Y:S05]  /*1190*/  @P3 BRA `(.L_x_20) ;  /* 0x00000000004c3947 */ /* 0x000fea0003800000 */
[----:B------:R-:W-:-:S14]  /*11a0*/  DSETP.NEU.AND P3, PT, |R28|, +INF , PT ;  /* 0x7ff000001c00742a */ /* 0x000fdc0003f6d200 */
[----:B------:R-:W-:Y:S05]  /*11b0*/  @!P3 BRA `(.L_x_21) ;  /* 0x000000000028b947 */ /* 0x000fea0003800000 */
[----:B------:R-:W-:-:S14]  /*11c0*/  DSETP.NEU.AND P3, PT, |R16|, +INF , PT ;  /* 0x7ff000001000742a */ /* 0x000fdc0003f6d200 */
[----:B------:R-:W-:Y:S05]  /*11d0*/  @P3 BRA `(.L_x_19) ;  /* 0x0000000000403947 */ /* 0x000fea0003800000 */
[----:B------:R-:W-:Y:S01]  /*11e0*/  UISETP.NE.AND UP0, UPT, UR26, 0x3fe00000, UPT ;  /* 0x3fe000001a00788c */ /* 0x000fe2000bf05270 */
[----:B------:R-:W-:-:S03]  /*11f0*/  ISETP.GE.AND P3, PT, R17, RZ, PT ;  /* 0x000000ff1100720c */ /* 0x000fc60003f66270 */
[----:B------:R-:W-:-:S06]  /*1200*/  USEL UR41, UR38, UR37, UP0 ;  /* 0x0000002526297287 */ /* 0x000fcc0008000000 */
[----:B------:R-:W-:-:S05]  /*1210*/  IMAD.U32 R12, RZ, RZ, UR41 ;  /* 0x00000029ff0c7e24 */ /* 0x000fca000f8e00ff */
[----:B------:R-:W-:-:S04]  /*1220*/  SEL R12, R12, UR37, P1 ;  /* 0x000000250c0c7c07 */ /* 0x000fc80008800000 */
[----:B------:R-:W-:Y:S01]  /*1230*/  SEL R13, R12, UR37, !P3 ;  /* 0x000000250c0d7c07 */ /* 0x000fe2000d800000 */
[----:B------:R-:W-:Y:S01]  /*1240*/  IMAD.MOV.U32 R12, RZ, RZ, RZ ;  /* 0x000000ffff0c7224 */ /* 0x000fe200078e00ff */
[----:B------:R-:W-:Y:S06]  /*1250*/  BRA `(.L_x_19) ;  /* 0x0000000000207947 */ /* 0x000fec0003800000 */
.L_x_21:
[----:B------:R-:W-:-:S06]  /*1260*/  DSETP.GT.AND P1, PT, |R16|, 1, PT ;  /* 0x3ff000001000742a */ /* 0x000fcc0003f24200 */
[----:B------:R-:W-:Y:S01]  /*1270*/  SEL R12, RZ, 0x7ff00000, !P1 ;  /* 0x7ff00000ff0c7807 */ /* 0x000fe20004800000 */
[----:B------:R-:W-:-:S03]  /*1280*/  DSETP.NEU.AND P1, PT, R16, -1, PT ;  /* 0xbff000001000742a */ /* 0x000fc60003f2d000 */
[----:B------:R-:W-:-:S04]  /*1290*/  @!P2 LOP3.LUT R12, R12, 0x7ff00000, RZ, 0x3c, !PT ;  /* 0x7ff000000c0ca812 */ /* 0x000fc800078e3cff */
[----:B------:R-:W-:Y:S01]  /*12a0*/  SEL R13, R12, 0x3ff00000, P1 ;  /* 0x3ff000000c0d7807 */ /* 0x000fe20000800000 */
[----:B------:R-:W-:Y:S01]  /*12b0*/  IMAD.MOV.U32 R12, RZ, RZ, RZ ;  /* 0x000000ffff0c7224 */ /* 0x000fe200078e00ff */
[----:B------:R-:W-:Y:S06]  /*12c0*/  BRA `(.L_x_19) ;  /* 0x0000000000047947 */ /* 0x000fec0003800000 */
.L_x_20:
[----:B------:R-:W-:-:S11]  /*12d0*/  DADD R12, R16, R28 ;  /* 0x00000000100c7229 */ /* 0x000fd6000000001c */
.L_x_19:
[----:B------:R-:W-:Y:S05]  /*12e0*/  BSYNC.RECONVERGENT B1 ;  /* 0x0000000000017941 */ /* 0x000fea0003800200 */
.L_x_18:
[----:B------:R-:W-:Y:S01]  /*12f0*/  DSETP.NEU.AND P3, PT, R16, 1, PT ;  /* 0x3ff000001000742a */ /* 0x000fe20003f6d000 */
[C---:B------:R-:W-:Y:S01]  /*1300*/  LEA R11, R5.reuse, UR31, 0x3 ;  /* 0x0000001f050b7c11 */ /* 0x040fe2000f8e18ff */
[----:B------:R-:W-:Y:S01]  /*1310*/  DSETP.NEU.AND P4, PT, R14, 1, PT ;  /* 0x3ff000000e00742a */ /* 0x000fe20003f8d000 */
[----:B------:R-:W-:Y:S01]  /*1320*/  VIADD R5, R5, 0x1 ;  /* 0x0000000105057836 */ /* 0x000fe20000000000 */
[----:B------:R-:W-:Y:S02]  /*1330*/  DSETP.NEU.AND P1, PT, R28, RZ, PT ;  /* 0x000000ff1c00722a */ /* 0x000fe40003f2d000 */
[----:B------:R-:W-:Y:S01]  /*1340*/  DSETP.NEU.AND P5, PT, RZ, UR18, PT ;  /* 0x00000012ff007e2a */ /* 0x000fe2000bfad000 */
[----:B------:R-:W-:Y:S02]  /*1350*/  FSEL R14, R12, RZ, P3 ;  /* 0x000000ff0c0e7208 */ /* 0x000fe40001800000 */
[----:B------:R-:W-:Y:S02]  /*1360*/  FSEL R13, R13, 1.875, P3 ;  /* 0x3ff000000d0d7808 */ /* 0x000fe40001800000 */
[----:B------:R-:W-:-:S02]  /*1370*/  FSEL R12, R18, RZ, P4 ;  /* 0x000000ff120c7208 */ /* 0x000fc40002000000 */
[----:B------:R-:W-:Y:S02]  /*1380*/  FSEL R18, R19, 1.875, P4 ;  /* 0x3ff0000013127808 */ /* 0x000fe40002000000 */
[----:B------:R-:W-:Y:S02]  /*1390*/  FSEL R15, R13, 1.875, P1 ;  /* 0x3ff000000d0f7808 */ /* 0x000fe40000800000 */
[----:B------:R-:W-:Y:S02]  /*13a0*/  FSEL R14, R14, RZ, P1 ;  /* 0x000000ff0e0e7208 */ /* 0x000fe40000800000 */
[----:B------:R-:W-:Y:S02]  /*13b0*/  FSEL R12, R12, RZ, P5 ;  /* 0x000000ff0c0c7208 */ /* 0x000fe40002800000 */
[----:B------:R-:W-:-:S06]  /*13c0*/  FSEL R13, R18, 1.875, P5 ;  /* 0x3ff00000120d7808 */ /* 0x000fcc0002800000 */
[----:B------:R-:W-:-:S07]  /*13d0*/  DMUL R12, R12, R14 ;  /* 0x0000000e0c0c7228 */ /* 0x000fce0000000000 */
[----:B------:R0:W-:Y:S01]  /*13e0*/  STL.64 [R11], R12 ;  /* 0x0000000c0b007387 */ /* 0x0001e20000100a00 */
[----:B------:R-:W-:-:S11]  /*13f0*/  DADD R24, R24, R12 ;  /* 0x0000000018187229 */ /* 0x000fd6000000000c */
.L_x_8:
[----:B-1234-:R-:W-:Y:S05]  /*1400*/  BSYNC.RECONVERGENT B0 ;  /* 0x0000000000007941 */ /* 0x01efea0003800200 */
.L_x_7:
[----:B------:R-:W-:-:S04]  /*1410*/  UIADD3 UR5, UPT, UPT, UR5, 0x1, URZ ;  /* 0x0000000105057890 */ /* 0x000fc8000fffe0ff */
[----:B------:R-:W-:-:S09]  /*1420*/  UISETP.NE.AND UP0, UPT, UR5, UR13, UPT ;  /* 0x0000000d0500728c */ /* 0x000fd2000bf05270 */
[----:B------:R-:W-:Y:S05]  /*1430*/  BRA.U UP0, `(.L_x_22) ;  /* 0xfffffff500a87547 */ /* 0x000fea000b83ffff */
[----:B------:R-:W2:Y:S01]  /*1440*/  LDL.64 R28, [R1+0x30] ;  /* 0x00003000011c7983 */ /* 0x000ea20000100a00 */
[----:B------:R-:W0:Y:S01]  /*1450*/  MUFU.RCP64H R7, R25 ;  /* 0x0000001900077308 */ /* 0x000e220000001800 */
[----:B------:R-:W-:Y:S01]  /*1460*/  IMAD.MOV.U32 R6, RZ, RZ, 0x1 ;  /* 0x00000001ff067424 */ /* 0x000fe200078e00ff */
[----:B------:R-:W-:Y:S05]  /*1470*/  BSSY.RECONVERGENT B0, `(.L_x_23) ;  /* 0x0000013000007945 */ /* 0x000fea0003800200 */
[----:B0-----:R-:W-:-:S08]  /*1480*/  DFMA R12, -R24, R6, 1 ;  /* 0x3ff00000180c742b */ /* 0x001fd00000000106 */
[----:B------:R-:W-:-:S08]  /*1490*/  DFMA R12, R12, R12, R12 ;  /* 0x0000000c0c0c722b */ /* 0x000fd0000000000c */
[----:B------:R-:W-:-:S08]  /*14a0*/  DFMA R12, R6, R12, R6 ;  /* 0x0000000c060c722b */ /* 0x000fd00000000006 */
[----:B------:R-:W-:-:S08]  /*14b0*/  DFMA R6, -R24, R12, 1 ;  /* 0x3ff000001806742b */ /* 0x000fd0000000010c */
[----:B------:R-:W-:-:S08]  /*14c0*/  DFMA R6, R12, R6, R12 ;  /* 0x000000060c06722b */ /* 0x000fd0000000000c */
[----:B--2---:R-:W-:Y:S01]  /*14d0*/  DMUL R12, R28, R6 ;  /* 0x000000061c0c7228 */ /* 0x004fe20000000000 */
[----:B------:R-:W-:-:S07]  /*14e0*/  FSETP.GEU.AND P3, PT, |R29|, 6.5827683646048100446e-37, PT ;  /* 0x036000001d00780b */ /* 0x000fce0003f6e200 */
[----:B------:R-:W-:-:S08]  /*14f0*/  DFMA R14, -R24, R12, R28 ;  /* 0x0000000c180e722b */ /* 0x000fd0000000011c */
[----:B------:R-:W-:-:S10]  /*1500*/  DFMA R6, R6, R14, R12 ;  /* 0x0000000e0606722b */ /* 0x000fd4000000000c */
[----:B------:R-:W-:-:S05]  /*1510*/  FFMA R11, RZ, R25, R7 ;  /* 0x00000019ff0b7223 */ /* 0x000fca0000000007 */
[----:B------:R-:W-:-:S13]  /*1520*/  FSETP.GT.AND P1, PT, |R11|, 1.469367938527859385e-39, PT ;  /* 0x001000000b00780b */ /* 0x000fda0003f24200 */
[----:B------:R-:W-:Y:S05]  /*1530*/  @P1 BRA P3, `(.L_x_24) ;  /* 0x0000000000181947 */ /* 0x000fea0001800000 */
[----:B------:R-:W-:Y:S01]  /*1540*/  IMAD.MOV.U32 R26, RZ, RZ, R24 ;  /* 0x000000ffff1a7224 */ /* 0x000fe200078e0018 */
[----:B------:R-:W-:Y:S01]  /*1550*/  MOV R38, 0x1580 ;  /* 0x0000158000267802 */ /* 0x000fe20000000f00 */
[----:B------:R-:W-:-:S07]  /*1560*/  IMAD.MOV.U32 R27, RZ, RZ, R25 ;  /* 0x000000ffff1b7224 */ /* 0x000fce00078e0019 */
[----:B------:R-:W-:Y:S05]  /*1570*/  CALL.REL.NOINC `($__internal_0_$__cuda_sm20_div_rn_f64_full) ;  /* 0x0000002c00747944 */ /* 0x000fea0003c00000 */
[----:B------:R-:W-:Y:S02]  /*1580*/  IMAD.MOV.U32 R6, RZ, RZ, R16 ;  /* 0x000000ffff067224 */ /* 0x000fe400078e0010 */
[----:B------:R-:W-:-:S07]  /*1590*/  IMAD.MOV.U32 R7, RZ, RZ, R17 ;  /* 0x000000ffff077224 */ /* 0x000fce00078e0011 */
.L_x_24:
[----:B------:R-:W-:Y:S05]  /*15a0*/  BSYNC.RECONVERGENT B0 ;  /* 0x0000000000007941 */ /* 0x000fea0003800200 */
.L_x_23:
[----:B------:R0:W-:Y:S01]  /*15b0*/  STL.64 [R1+0x30], R6 ;  /* 0x0000300601007387 */ /* 0x0001e20000100a00 */
[----:B------:R-:W-:Y:S01]  /*15c0*/  ISETP.GT.AND P1, PT, R5, 0x1, PT ;  /* 0x000000010500780c */ /* 0x000fe20003f24270 */
[----:B------:R-:W-:-:S12]  /*15d0*/  BSSY.RECONVERGENT B0, `(.L_x_25) ;  /* 0x00000d0000007945 */ /* 0x000fd80003800200 */
[----:B0-----:R-:W-:Y:S05]  /*15e0*/  @!P1 BRA `(.L_x_26) ;  /* 0x0000000c00389947 */ /* 0x001fea0003800000 */
[C---:B------:R-:W-:Y:S01]  /*15f0*/  VIADD R6, R5.reuse, 0xfffffffe ;  /* 0xfffffffe05067836 */ /* 0x040fe20000000000 */
[----:B------:R-:W-:Y:S01]  /*1600*/  BSSY.RECONVERGENT B1, `(.L_x_27) ;  /* 0x0000074000017945 */ /* 0x000fe20003800200 */
[----:B------:R-:W-:Y:S02]  /*1610*/  VIADD R5, R5, 0xffffffff ;  /* 0xffffffff05057836 */ /* 0x000fe40000000000 */
[----:B------:R-:W-:Y:S01]  /*1620*/  IMAD.MOV.U32 R7, RZ, RZ, 0x1 ;  /* 0x00000001ff077424 */ /* 0x000fe200078e00ff */
[----:B------:R-:W-:Y:S02]  /*1630*/  ISETP.GE.U32.AND P1, PT, R6, 0x3, PT ;  /* 0x000000030600780c */ /* 0x000fe40003f26070 */
[----:B------:R-:W-:-:S11]  /*1640*/  LOP3.LUT R11, R5, 0x3, RZ, 0xc0, !PT ;  /* 0x00000003050b7812 */ /* 0x000fd600078ec0ff */
[----:B------:R-:W-:Y:S05]  /*1650*/  @!P1 BRA `(.L_x_28) ;  /* 0x0000000400b89947 */ /* 0x000fea0003800000 */
[----:B------:R-:W-:Y:S01]  /*1660*/  BSSY.RECONVERGENT B2, `(.L_x_29) ;  /* 0x000006c000027945 */ /* 0x000fe20003800200 */
[----:B------:R-:W-:Y:S01]  /*1670*/  LOP3.LUT R7, R5, 0xfffffffc, RZ, 0xc0, !PT ;  /* 0xfffffffc05077812 */ /* 0x000fe200078ec0ff */
[----:B------:R-:W-:-:S07]  /*1680*/  IMAD.MOV.U32 R6, RZ, RZ, 0x1 ;  /* 0x00000001ff067424 */ /* 0x000fce00078e00ff */
.L_x_38:
[----:B------:R-:W-:-:S05]  /*1690*/  LEA R5, R6, UR31, 0x3 ;  /* 0x0000001f06057c11 */ /* 0x000fca000f8e18ff */
[----:B------:R-:W2:Y:S01]  /*16a0*/  LDL.128 R12, [R5+-0x8] ;  /* 0xfffff800050c7983 */ /* 0x000ea20000100c00 */
        /* <DEDUP_REMOVED lines=17> */
[----:B------:R-:W-:Y:S02]  /*17c0*/  IMAD.MOV.U32 R29, RZ, RZ, R15 ;  /* 0x000000ffff1d7224 */ /* 0x000fe400078e000f */
[----:B------:R-:W-:Y:S02]  /*17d0*/  IMAD.MOV.U32 R26, RZ, RZ, R24 ;  /* 0x000000ffff1a7224 */ /* 0x000fe400078e0018 */
[----:B------:R-:W-:-:S07]  /*17e0*/  IMAD.MOV.U32 R27, RZ, RZ, R25 ;  /* 0x000000ffff1b7224 */ /* 0x000fce00078e0019 */
[----:B------:R-:W-:Y:S05]  /*17f0*/  CALL.REL.NOINC `($__internal_0_$__cuda_sm20_div_rn_f64_full) ;  /* 0x0000002800d47944 */ /* 0x000fea0003c00000 */
[----:B------:R-:W-:Y:S02]  /*1800*/  IMAD.MOV.U32 R26, RZ, RZ, R16 ;  /* 0x000000ffff1a7224 */ /* 0x000fe400078e0010 */
[----:B------:R-:W-:-:S07]  /*1810*/  IMAD.MOV.U32 R27, RZ, RZ, R17 ;  /* 0x000000ffff1b7224 */ /* 0x000fce00078e0011 */
.L_x_31:
[----:B------:R-:W-:Y:S05]  /*1820*/  BSYNC.RECONVERGENT B3 ;  /* 0x0000000000037941 */ /* 0x000fea0003800200 */
.L_x_30:
[----:B------:R-:W2:Y:S01]  /*1830*/  LDL.128 R16, [R5+0x8] ;  /* 0x0000080005107983 */ /* 0x000ea20000100c00 */
[----:B------:R-:W0:Y:S01]  /*1840*/  MUFU.RCP64H R15, R25 ;  /* 0x00000019000f7308 */ /* 0x000e220000001800 */
[----:B------:R-:W-:Y:S01]  /*1850*/  IMAD.MOV.U32 R14, RZ, RZ, 0x1 ;  /* 0x00000001ff0e7424 */ /* 0x000fe200078e00ff */
[----:B------:R-:W-:Y:S01]  /*1860*/  DADD R12, R12, R26 ;  /* 0x000000000c0c7229 */ /* 0x000fe2000000001a */
[----:B------:R-:W-:Y:S06]  /*1870*/  BSSY.RECONVERGENT B3, `(.L_x_32) ;  /* 0x0000016000037945 */ /* 0x000fec0003800200 */
[----:B------:R1:W-:Y:S01]  /*1880*/  STL.64 [R5], R12 ;  /* 0x0000000c05007387 */ /* 0x0003e20000100a00 */
        /* <DEDUP_REMOVED lines=11> */
[----:B-1----:R-:W-:Y:S05]  /*1940*/  @P1 BRA P3, `(.L_x_33) ;  /* 0x0000000000201947 */ /* 0x002fea0001800000 */
        /* <DEDUP_REMOVED lines=8> */
.L_x_33:
[----:B------:R-:W-:Y:S05]  /*19d0*/  BSYNC.RECONVERGENT B3 ;  /* 0x0000000000037941 */ /* 0x000fea0003800200 */
.L_x_32:
[----:B------:R-:W0:Y:S01]  /*19e0*/  MUFU.RCP64H R17, R25 ;  /* 0x0000001900117308 */ /* 0x000e220000001800 */
[----:B------:R-:W-:Y:S01]  /*19f0*/  IMAD.MOV.U32 R16, RZ, RZ, 0x1 ;  /* 0x00000001ff107424 */ /* 0x000fe200078e00ff */
[----:B------:R-:W-:Y:S01]  /*1a00*/  FSETP.GEU.AND P3, PT, |R19|, 6.5827683646048100446e-37, PT ;  /* 0x036000001300780b */ /* 0x000fe20003f6e200 */
[----:B------:R-:W-:Y:S01]  /*1a10*/  BSSY.RECONVERGENT B3, `(.L_x_34) ;  /* 0x0000013000037945 */ /* 0x000fe20003800200 */
[----:B------:R-:W-:-:S03]  /*1a20*/  DADD R12, R12, R14 ;  /* 0x000000000c0c7229 */ /* 0x000fc6000000000e */
[----:B0-----:R-:W-:-:S08]  /*1a30*/  DFMA R26, -R24, R16, 1 ;  /* 0x3ff00000181a742b */ /* 0x001fd00000000110 */
[----:B------:R-:W-:-:S08]  /*1a40*/  DFMA R26, R26, R26, R26 ;  /* 0x0000001a1a1a722b */ /* 0x000fd0000000001a */
[----:B------:R-:W-:-:S08]  /*1a50*/  DFMA R26, R16, R26, R16 ;  /* 0x0000001a101a722b */ /* 0x000fd00000000010 */
[----:B------:R-:W-:-:S08]  /*1a60*/  DFMA R16, -R24, R26, 1 ;  /* 0x3ff000001810742b */ /* 0x000fd0000000011a */
[----:B------:R-:W-:-:S08]  /*1a70*/  DFMA R28, R26, R16, R26 ;  /* 0x000000101a1c722b */ /* 0x000fd0000000001a */
[----:B------:R-:W-:-:S08]  /*1a80*/  DMUL R16, R28, R18 ;  /* 0x000000121c107228 */ /* 0x000fd00000000000 */
        /* <DEDUP_REMOVED lines=11> */
.L_x_35:
[----:B------:R-:W-:Y:S05]  /*1b40*/  BSYNC.RECONVERGENT B3 ;  /* 0x0000000000037941 */ /* 0x000fea0003800200 */
.L_x_34:
        /* <DEDUP_REMOVED lines=8> */
[----:B------:R-:W-:Y:S02]  /*1bd0*/  DFMA R30, R18, R14, R18 ;  /* 0x0000000e121e722b */ /* 0x000fe40000000012 */
[----:B------:R-:W-:-:S07]  /*1be0*/  DADD R14, R12, R16 ;  /* 0x000000000c0e7229 */ /* 0x000fce0000000010 */
[----:B------:R0:W-:Y:S01]  /*1bf0*/  STL.128 [R5+0x8], R12 ;  /* 0x0000080c05007387 */ /* 0x0001e20000100c00 */
[----:B--2---:R-:W-:Y:S01]  /*1c00*/  DMUL R18, R30, R28 ;  /* 0x0000001c1e127228 */ /* 0x004fe20000000000 */
[----:B------:R-:W-:-:S07]  /*1c10*/  FSETP.GEU.AND P3, PT, |R29|, 6.5827683646048100446e-37, PT ;  /* 0x036000001d00780b */ /* 0x000fce0003f6e200 */
[----:B------:R-:W-:-:S08]  /*1c20*/  DFMA R26, -R24, R18, R28 ;  /* 0x00000012181a722b */ /* 0x000fd0000000011c */
[----:B------:R-:W-:-:S10]  /*1c30*/  DFMA R16, R30, R26, R18 ;  /* 0x0000001a1e10722b */ /* 0x000fd40000000012 */
[----:B------:R-:W-:-:S05]  /*1c40*/  FFMA R18, RZ, R25, R17 ;  /* 0x00000019ff127223 */ /* 0x000fca0000000011 */
[----:B------:R-:W-:-:S13]  /*1c50*/  FSETP.GT.AND P1, PT, |R18|, 1.469367938527859385e-39, PT ;  /* 0x001000001200780b */ /* 0x000fda0003f24200 */
[----:B0-----:R-:W-:Y:S05]  /*1c60*/  @P1 BRA P3, `(.L_x_37) ;  /* 0x0000000000101947 */ /* 0x001fea0001800000 */
[----:B------:R-:W-:Y:S01]  /*1c70*/  IMAD.MOV.U32 R26, RZ, RZ, R24 ;  /* 0x000000ffff1a7224 */ /* 0x000fe200078e0018 */
[----:B------:R-:W-:Y:S01]  /*1c80*/  MOV R38, 0x1cb0 ;  /* 0x00001cb000267802 */ /* 0x000fe20000000f00 */
[----:B------:R-:W-:-:S07]  /*1c90*/  IMAD.MOV.U32 R27, RZ, RZ, R25 ;  /* 0x000000ffff1b7224 */ /* 0x000fce00078e0019 */
[----:B------:R-:W-:Y:S05]  /*1ca0*/  CALL.REL.NOINC `($__internal_0_$__cuda_sm20_div_rn_f64_full) ;  /* 0x0000002400a87944 */ /* 0x000fea0003c00000 */
.L_x_37:
[----:B------:R-:W-:Y:S05]  /*1cb0*/  BSYNC.RECONVERGENT B3 ;  /* 0x0000000000037941 */ /* 0x000fea0003800200 */
.L_x_36:
[----:B------:R-:W-:Y:S01]  /*1cc0*/  DADD R14, R14, R16 ;  /* 0x000000000e0e7229 */ /* 0x000fe20000000010 */
[C---:B------:R-:W-:Y:S02]  /*1cd0*/  VIADD R12, R6.reuse, 0x3 ;  /* 0x00000003060c7836 */ /* 0x040fe40000000000 */
[----:B------:R-:W-:-:S03]  /*1ce0*/  VIADD R6, R6, 0x4 ;  /* 0x0000000406067836 */ /* 0x000fc60000000000 */
[----:B------:R-:W-:Y:S01]  /*1cf0*/  ISETP.NE.AND P1, PT, R12, R7, PT ;  /* 0x000000070c00720c */ /* 0x000fe20003f25270 */
[----:B------:R0:W-:-:S12]  /*1d00*/  STL.64 [R5+0x18], R14 ;  /* 0x0000180e05007387 */ /* 0x0001d80000100a00 */
[----:B0-----:R-:W-:Y:S05]  /*1d10*/  @P1 BRA `(.L_x_38) ;  /* 0xfffffff8005c1947 */ /* 0x001fea000383ffff */
[----:B------:R-:W-:Y:S05]  /*1d20*/  BSYNC.RECONVERGENT B2 ;  /* 0x0000000000027941 */ /* 0x000fea0003800200 */
.L_x_29:
[----:B------:R-:W-:-:S07]  /*1d30*/  IMAD.MOV.U32 R7, RZ, RZ, R6 ;  /* 0x000000ffff077224 */ /* 0x000fce00078e0006 */
.L_x_28:
[----:B------:R-:W-:Y:S05]  /*1d40*/  BSYNC.RECONVERGENT B1 ;  /* 0x0000000000017941 */ /* 0x000fea0003800200 */
.L_x_27:
[----:B------:R-:W-:-:S13]  /*1d50*/  ISETP.NE.AND P1, PT, R11, RZ, PT ;  /* 0x000000ff0b00720c */ /* 0x000fda0003f25270 */
[----:B------:R-:W-:Y:S05]  /*1d60*/  @!P1 BRA `(.L_x_26) ;  /* 0x0000000400589947 */ /* 0x000fea0003800000 */
[----:B------:R-:W-:-:S05]  /*1d70*/  LEA R6, R7, UR31, 0x3 ;  /* 0x0000001f07067c11 */ /* 0x000fca000f8e18ff */
[----:B------:R-:W2:Y:S01]  /*1d80*/  LDL.64 R28, [R6] ;  /* 0x00000000061c7983 */ /* 0x000ea20000100a00 */
        /* <DEDUP_REMOVED lines=21> */
.L_x_40:
[----:B------:R-:W-:Y:S05]  /*1ee0*/  BSYNC.RECONVERGENT B1 ;  /* 0x0000000000017941 */ /* 0x000fea0003800200 */
.L_x_39:
[----:B------:R-:W-:-:S05]  /*1ef0*/  LEA R5, R7, UR31, 0x3 ;  /* 0x0000001f07057c11 */ /* 0x000fca000f8e18ff */
[----:B------:R-:W2:Y:S01]  /*1f00*/  LDL.64 R14, [R5+-0x8] ;  /* 0xfffff800050e7983 */ /* 0x000ea20000100a00 */
[----:B------:R-:W-:Y:S01]  /*1f10*/  ISETP.NE.AND P1, PT, R11, 0x1, PT ;  /* 0x000000010b00780c */ /* 0x000fe20003f25270 */
[----:B--2---:R-:W-:-:S07]  /*1f20*/  DADD R12, R14, R12 ;  /* 0x000000000e0c7229 */ /* 0x004fce000000000c */
[----:B------:R0:W-:Y:S05]  /*1f30*/  STL.64 [R6], R12 ;  /* 0x0000000c06007387 */ /* 0x0001ea0000100a00 */
[----:B------:R-:W-:Y:S05]  /*1f40*/  @!P1 BRA `(.L_x_26) ;  /* 0x0000000000e09947 */ /* 0x000fea0003800000 */
[----:B------:R-:W-:-:S05]  /*1f50*/  VIADD R7, R7, 0x1 ;  /* 0x0000000107077836 */ /* 0x000fca0000000000 */
[----:B------:R-:W-:-:S05]  /*1f60*/  LEA R7, R7, UR31, 0x3 ;  /* 0x0000001f07077c11 */ /* 0x000fca000f8e18ff */
[----:B------:R-:W2:Y:S01]  /*1f70*/  LDL.64 R28, [R7] ;  /* 0x00000000071c7983 */ /* 0x000ea20000100a00 */
[----:B------:R-:W1:Y:S01]  /*1f80*/  MUFU.RCP64H R15, R25 ;  /* 0x00000019000f7308 */ /* 0x000e620000001800 */
[----:B------:R-:W-:Y:S01]  /*1f90*/  IMAD.MOV.U32 R14, RZ, RZ, 0x1 ;  /* 0x00000001ff0e7424 */ /* 0x000fe200078e00ff */
[----:B------:R-:W-:Y:S05]  /*1fa0*/  BSSY.RECONVERGENT B1, `(.L_x_41) ;  /* 0x0000013000017945 */ /* 0x000fea0003800200 */
[----:B-1----:R-:W-:-:S08]  /*1fb0*/  DFMA R16, -R24, R14, 1 ;  /* 0x3ff000001810742b */ /* 0x002fd0000000010e */
        /* <DEDUP_REMOVED lines=14> */
[----:B0-----:R-:W-:Y:S05]  /*20a0*/  CALL.REL.NOINC `($__internal_0_$__cuda_sm20_div_rn_f64_full) ;  /* 0x0000002000a87944 */ /* 0x001fea0003c00000 */
[----:B------:R-:W-:Y:S02]  /*20b0*/  IMAD.MOV.U32 R14, RZ, RZ, R16 ;  /* 0x000000ffff0e7224 */ /* 0x000fe400078e0010 */
[----:B------:R-:W-:-:S07]  /*20c0*/  IMAD.MOV.U32 R15, RZ, RZ, R17 ;  /* 0x000000ffff0f7224 */ /* 0x000fce00078e0011 */
.L_x_42:
[----:B------:R-:W-:Y:S05]  /*20d0*/  BSYNC.RECONVERGENT B1 ;  /* 0x0000000000017941 */ /* 0x000fea0003800200 */
.L_x_41:
[----:B0-----:R-:W-:Y:S01]  /*20e0*/  DADD R12, R12, R14 ;  /* 0x000000000c0c7229 */ /* 0x001fe2000000000e */
[----:B------:R-:W-:-:S06]  /*20f0*/  ISETP.NE.AND P1, PT, R11, 0x2, PT ;  /* 0x000000020b00780c */ /* 0x000fcc0003f25270 */
[----:B------:R1:W-:Y:S07]  /*2100*/  STL.64 [R7], R12 ;  /* 0x0000000c07007387 */ /* 0x0003ee0000100a00 */
[----:B------:R-:W-:Y:S05]  /*2110*/  @!P1 BRA `(.L_x_26) ;  /* 0x00000000006c9947 */ /* 0x000fea0003800000 */
[----:B------:R-:W2:Y:S01]  /*2120*/  LDL.64 R28, [R6+0x10] ;  /* 0x00001000061c7983 */ /* 0x000ea20000100a00 */
[----:B-1----:R-:W0:Y:S01]  /*2130*/  MUFU.RCP64H R13, R25 ;  /* 0x00000019000d7308 */ /* 0x002e220000001800 */
        /* <DEDUP_REMOVED lines=20> */
.L_x_44:
[----:B------:R-:W-:Y:S05]  /*2280*/  BSYNC.RECONVERGENT B1 ;  /* 0x0000000000017941 */ /* 0x000fea0003800200 */
.L_x_43:
[----:B------:R2:W-:Y:S04]  /*2290*/  STL.64 [R6+0x10], R12 ;  /* 0x0000100c06007387 */ /* 0x0005e80000100a00 */
[----:B------:R-:W3:Y:S02]  /*22a0*/  LDL.64 R14, [R5+0x8] ;  /* 0x00000800050e7983 */ /* 0x000ee40000100a00 */
[----:B---3--:R-:W-:-:S07]  /*22b0*/  DADD R14, R14, R12 ;  /* 0x000000000e0e7229 */ /* 0x008fce000000000c */
[----:B------:R2:W-:Y:S04]  /*22c0*/  STL.64 [R6+0x10], R14 ;  /* 0x0000100e06007387 */ /* 0x0005e80000100a00 */
.L_x_26:
[----:B------:R-:W-:Y:S05]  /*22d0*/  BSYNC.RECONVERGENT B0 ;  /* 0x0000000000007941 */ /* 0x000fea0003800200 */
.L_x_25:
[----:B-1----:R-:W3:Y:S01]  /*22e0*/  LDL R7, [R1+0x20] ;  /* 0x0000200001077983 */ /* 0x002ee20000100800 */
[----:B0-2---:R-:W-:Y:S01]  /*22f0*/  SHF.R.U32.HI R6, RZ, 0x2, R3 ;  /* 0x00000002ff067819 */ /* 0x005fe20000011603 */
[----:B------:R-:W-:Y:S01]  /*2300*/  VIADD R2, R2, 0x587c5 ;  /* 0x000587c502027836 */ /* 0x000fe20000000000 */
[----:B------:R-:W0:Y:S01]  /*2310*/  LDCU UR5, c[0x0][0x39c] ;  /* 0x00007380ff0577ac */ /* 0x000e220008000800 */
[----:B------:R-:W-:Y:S01]  /*2320*/  BSSY.RECONVERGENT B0, `(.L_x_45) ;  /* 0x000001e000007945 */ /* 0x000fe20003800200 */
[----:B------:R-:W-:Y:S01]  /*2330*/  LOP3.LUT R6, R6, R3, RZ, 0x3c, !PT ;  /* 0x0000000306067212 */ /* 0x000fe200078e3cff */
[----:B------:R-:W-:-:S04]  /*2340*/  IMAD.SHL.U32 R3, R10, 0x10, RZ ;  /* 0x000000100a037824 */ /* 0x000fc800078e00ff */
[----:B------:R-:W-:-:S05]  /*2350*/  IMAD.SHL.U32 R5, R6, 0x2, RZ ;  /* 0x0000000206057824 */ /* 0x000fca00078e00ff */
[----:B------:R-:W-:Y:S01]  /*2360*/  LOP3.LUT R3, R10, R3, R5, 0x96, !PT ;  /* 0x000000030a037212 */ /* 0x000fe200078e9605 */
[----:B------:R-:W-:-:S03]  /*2370*/  IMAD.MOV.U32 R5, RZ, RZ, 0x2f800000 ;  /* 0x2f800000ff057424 */ /* 0x000fc600078e00ff */
[----:B------:R-:W-:-:S05]  /*2380*/  LOP3.LUT R11, R3, R6, RZ, 0x3c, !PT ;  /* 0x00000006030b7212 */ /* 0x000fca00078e3cff */
[----:B------:R-:W-:-:S05]  /*2390*/  IMAD.IADD R3, R11, 0x1, R2 ;  /* 0x000000010b037824 */ /* 0x000fca00078e0202 */
[----:B------:R-:W-:Y:S01]  /*23a0*/  I2FP.F32.U32 R6, R3 ;  /* 0x0000000300067245 */ /* 0x000fe20000201000 */
[----:B------:R-:W-:-:S04]  /*23b0*/  IMAD.MOV.U32 R3, RZ, RZ, RZ ;  /* 0x000000ffff037224 */ /* 0x000fc800078e00ff */
[----:B------:R-:W-:Y:S01]  /*23c0*/  FFMA R5, R6, R5, 1.1641532182693481445e-10 ;  /* 0x2f00000006057423 */ /* 0x000fe20000000005 */
[----:B---3--:R-:W-:-:S13]  /*23d0*/  ISETP.GE.AND P1, PT, R7, RZ, PT ;  /* 0x000000ff0700720c */ /* 0x008fda0003f26270 */
[----:B0-----:R-:W-:Y:S05]  /*23e0*/  @!P1 BRA `(.L_x_46) ;  /* 0x0000000000389947 */ /* 0x001fea0003800000 */
[----:B------:R0:W1:Y:S01]  /*23f0*/  F2F.F64.F32 R12, R5 ;  /* 0x00000005000c7310 */ /* 0x0000620000201800 */
[----:B------:R-:W-:-:S07]  /*2400*/  IMAD.MOV.U32 R14, RZ, RZ, R7 ;  /* 0x000000ffff0e7224 */ /* 0x000fce00078e0007 */
.L_x_49:
[----:B------:R-:W-:-:S06]  /*2410*/  LEA R6, R3, UR31, 0x3 ;  /* 0x0000001f03067c11 */ /* 0x000fcc000f8e18ff */
[----:B------:R-:W1:Y:S02]  /*2420*/  LDL.64 R6, [R6] ;  /* 0x0000000006067983 */ /* 0x000e640000100a00 */
[----:B-1----:R-:W-:-:S14]  /*2430*/  DSETP.GT.AND P1, PT, R6, R12, PT ;  /* 0x0000000c0600722a */ /* 0x002fdc0003f24000 */
[----:B------:R-:W-:Y:S05]  /*2440*/  @P1 BRA `(.L_x_47) ;  /* 0x00000000002c1947 */ /* 0x000fea0003800000 */
[----:B------:R-:W-:Y:S02]  /*2450*/  VIADD R3, R3, 0x1 ;  /* 0x0000000103037836 */ /* 0x000fe40000000000 */
[----:B0-----:R-:W-:-:S03]  /*2460*/  IMAD.U32 R5, RZ, RZ, UR27 ;  /* 0x0000001bff057e24 */ /* 0x001fc6000f8e00ff */
[----:B------:R-:W-:-:S13]  /*2470*/  ISETP.NE.AND P1, PT, R3, UR5, PT ;  /* 0x0000000503007c0c */ /* 0x000fda000bf25270 */
[----:B------:R-:W-:Y:S05]  /*2480*/  @!P1 BRA `(.L_x_48) ;  /* 0x0000000000149947 */ /* 0x000fea0003800000 */
[----:B------:R-:W-:-:S05]  /*2490*/  LEA R5, R3, UR30, 0x2 ;  /* 0x0000001e03057c11 */ /* 0x000fca000f8e10ff */
[----:B------:R-:W2:Y:S02]  /*24a0*/  LDL R14, [R5] ;  /* 0x00000000050e7983 */ /* 0x000ea40000100800 */
[----:B--2---:R-:W-:-:S13]  /*24b0*/  ISETP.GE.AND P1, PT, R14, RZ, PT ;  /* 0x000000ff0e00720c */ /* 0x004fda0003f26270 */
[----:B------:R-:W-:Y:S05]  /*24c0*/  @P1 BRA `(.L_x_49) ;  /* 0xfffffffc00d01947 */ /* 0x000fea000383ffff */
.L_x_46:
[----:B------:R-:W-:-:S07]  /*24d0*/  VIADD R5, R3, 0xffffffff ;  /* 0xffffffff03057836 */ /* 0x000fce0000000000 */
.L_x_48:
[----:B------:R-:W-:-:S05]  /*24e0*/  LEA R5, R5, UR30, 0x2 ;  /* 0x0000001e05057c11 */ /* 0x000fca000f8e10ff */
[----:B------:R1:W5:Y:S02]  /*24f0*/  LDL R14, [R5] ;  /* 0x00000000050e7983 */ /* 0x0003640000100800 */
.L_x_47:
[----:B------:R-:W-:Y:S05]  /*2500*/  BSYNC.RECONVERGENT B0 ;  /* 0x0000000000007941 */ /* 0x000fea0003800200 */
.L_x_45:
[----:B------:R-:W2:Y:S01]  /*2510*/  LDCU UR13, c[0x0][0x39c] ;  /* 0x00007380ff0d77ac */ /* 0x000ea20008000800 */
[----:B------:R-:W-:-:S04]  /*2520*/  UIADD3 UR4, UPT, UPT, UR4, 0x1, URZ ;  /* 0x0000000104047890 */ /* 0x000fc8000fffe0ff */
[----:B--2---:R-:W-:-:S09]  /*2530*/  UISETP.NE.AND UP0, UPT, UR4, UR13, UPT ;  /* 0x0000000d0400728c */ /* 0x004fd2000bf05270 */
[----:B------:R-:W-:Y:S05]  /*2540*/  BRA.U !UP0, `(.L_x_0) ;  /* 0x0000000108d87547 */ /* 0x000fea000b800000 */
[----:B-----5:R-:W-:Y:S02]  /*2550*/  IMAD.MOV.U32 R12, RZ, RZ, R14 ;  /* 0x000000ffff0c7224 */ /* 0x020fe400078e000e */
[----:B------:R-:W-:Y:S01]  /*2560*/  IMAD.MOV.U32 R3, RZ, RZ, R0 ;  /* 0x000000ffff037224 */ /* 0x000fe200078e0000 */
[----:B------:R-:W-:Y:S06]  /*2570*/  BRA `(.L_x_50) ;  /* 0xffffffdc008c7947 */ /* 0x000fec000383ffff */
.L_x_1:
[----:B------:R-:W-:Y:S01]  /*2580*/  ULOP3.LUT UR5, UR13, 0xfffffffc, URZ, 0xc0, !UPT ;  /* 0xfffffffc0d057892 */ /* 0x000fe2000f8ec0ff */
[----:B------:R-:W-:Y:S01]  /*2590*/  IMAD.MOV.U32 R0, RZ, RZ, RZ ;  /* 0x000000ffff007224 */ /* 0x000fe200078e00ff */
[----:B------:R-:W-:Y:S02]  /*25a0*/  ULOP3.LUT UR7, UR13, 0x3, URZ, 0xc0, !UPT ;  /* 0x000000030d077892 */ /* 0x000fe4000f8ec0ff */
[----:B------:R-:W-:-:S09]  /*25b0*/  UISETP.GT.AND UP0, UPT, UR5, URZ, UPT ;  /* 0x000000ff0500728c */ /* 0x000fd2000bf04270 */
[----:B------:R-:W-:Y:S05]  /*25c0*/  BRA.U !UP0, `(.L_x_51) ;  /* 0x0000000108807547 */ /* 0x000fea000b800000 */
[----:B------:R-:W-:Y:S02]  /*25d0*/  IADD3 R2, PT, PT, -R0, UR5, RZ ;  /* 0x0000000500027c10 */ /* 0x000fe4000fffe1ff */
[----:B------:R-:W-:Y:S02]  /*25e0*/  PLOP3.LUT P0, PT, PT, PT, PT, 0x80, 0x8 ;  /* 0x000000000008781c */ /* 0x000fe40003f0f070 */
[----:B------:R-:W-:-:S13]  /*25f0*/  ISETP.GT.AND P1, PT, R2, 0xc, PT ;  /* 0x0000000c0200780c */ /* 0x000fda0003f24270 */
[----:B------:R-:W-:Y:S05]  /*2600*/  @!P1 BRA `(.L_x_52) ;  /* 0x0000000000409947 */ /* 0x000fea0003800000 */
[----:B------:R-:W-:Y:S01]  /*2610*/  PLOP3.LUT P0, PT, PT, PT, PT, 0x8, 0x80 ;  /* 0x000000000080781c */ /* 0x000fe20003f0e170 */
[----:B------:R-:W-:-:S12]  /*2620*/  UIADD3 UR4, UPT, UPT, UR5, -0xc, URZ ;  /* 0xfffffff405047890 */ /* 0x000fd8000fffe0ff */
.L_x_53:
[C---:B------:R-:W-:Y:S01]  /*2630*/  VIADD R2, R0.reuse, 0x4 ;  /* 0x0000000400027836 */ /* 0x040fe20000000000 */
[C---:B0-----:R-:W-:Y:S01]  /*2640*/  LEA R3, R0.reuse, UR16, 0x2 ;  /* 0x0000001000037c11 */ /* 0x041fe2000f8e10ff */
[C---:B------:R-:W-:Y:S02]  /*2650*/  VIADD R6, R0.reuse, 0x8 ;  /* 0x0000000800067836 */ /* 0x040fe40000000000 */
[----:B------:R-:W-:Y:S01]  /*2660*/  VIADD R8, R0, 0xc ;  /* 0x0000000c00087836 */ /* 0x000fe20000000000 */
[----:B------:R-:W-:Y:S01]  /*2670*/  LEA R5, R2, UR16, 0x2 ;  /* 0x0000001002057c11 */ /* 0x000fe2000f8e10ff */
[----:B------:R0:W-:Y:S01]  /*2680*/  STL [R3], R4 ;  /* 0x0000000403007387 */ /* 0x0001e20000100800 */
[----:B------:R-:W-:Y:S01]  /*2690*/  LEA R7, R6, UR16, 0x2 ;  /* 0x0000001006077c11 */ /* 0x000fe2000f8e10ff */
[----:B------:R-:W-:Y:S01]  /*26a0*/  VIADD R0, R0, 0x10 ;  /* 0x0000001000007836 */ /* 0x000fe20000000000 */
[----:B------:R-:W-:Y:S01]  /*26b0*/  LEA R9, R8, UR16, 0x2 ;  /* 0x0000001008097c11 */ /* 0x000fe2000f8e10ff */
[----:B------:R0:W-:Y:S03]  /*26c0*/  STL [R5], R4 ;  /* 0x0000000405007387 */ /* 0x0001e60000100800 */
[----:B------:R-:W-:Y:S01]  /*26d0*/  ISETP.GE.AND P1, PT, R0, UR4, PT ;  /* 0x0000000400007c0c */ /* 0x000fe2000bf26270 */
[----:B------:R0:W-:Y:S04]  /*26e0*/  STL [R7], R4 ;  /* 0x0000000407007387 */ /* 0x0001e80000100800 */
[----:B------:R0:W-:Y:S08]  /*26f0*/  STL [R9], R4 ;  /* 0x0000000409007387 */ /* 0x0001f00000100800 */
[----:B------:R-:W-:Y:S05]  /*2700*/  @!P1 BRA `(.L_x_53) ;  /* 0xfffffffc00c89947 */ /* 0x000fea000383ffff */
.L_x_52:
[----:B------:R-:W-:-:S04]  /*2710*/  IADD3 R2, PT, PT, -R0, UR5, RZ ;  /* 0x0000000500027c10 */ /* 0x000fc8000fffe1ff */
[----:B------:R-:W-:-:S13]  /*2720*/  ISETP.GT.AND P1, PT, R2, 0x4, PT ;  /* 0x000000040200780c */ /* 0x000fda0003f24270 */
[----:B------:R-:W-:Y:S05]  /*2730*/  @!P1 BRA `(.L_x_54) ;  /* 0x00000000001c9947 */ /* 0x000fea0003800000 */
[C---:B------:R-:W-:Y:S01]  /*2740*/  VIADD R2, R0.reuse, 0x4 ;  /* 0x0000000400027836 */ /* 0x040fe20000000000 */
[C---:B0-----:R-:W-:Y:S01]  /*2750*/  LEA R3, R0.reuse, UR16, 0x2 ;  /* 0x0000001000037c11 */ /* 0x041fe2000f8e10ff */
[----:B------:R-:W-:Y:S01]  /*2760*/  VIADD R0, R0, 0x8 ;  /* 0x0000000800007836 */ /* 0x000fe20000000000 */
[----:B------:R-:W-:Y:S02]  /*2770*/  PLOP3.LUT P0, PT, PT, PT, PT, 0x8, 0x80 ;  /* 0x000000000080781c */ /* 0x000fe40003f0e170 */
[----:B------:R-:W-:Y:S01]  /*2780*/  LEA R5, R2, UR16, 0x2 ;  /* 0x0000001002057c11 */ /* 0x000fe2000f8e10ff */
[----:B------:R1:W-:Y:S04]  /*2790*/  STL [R3], R4 ;  /* 0x0000000403007387 */ /* 0x0003e80000100800 */
[----:B------:R1:W-:Y:S06]  /*27a0*/  STL [R5], R4 ;  /* 0x0000000405007387 */ /* 0x0003ec0000100800 */
.L_x_54:
[----:B------:R-:W-:-:S13]  /*27b0*/  ISETP.EQ.AND P1, PT, R0, UR5, PT ;  /* 0x0000000500007c0c */ /* 0x000fda000bf22270 */
[----:B------:R-:W-:Y:S05]  /*27c0*/  @!P0 BRA P1, `(.L_x_55) ;  /* 0x0000000000148947 */ /* 0x000fea0000800000 */
.L_x_51:
[C---:B01----:R-:W-:Y:S01]  /*27d0*/  LEA R3, R0.reuse, UR16, 0x2 ;  /* 0x0000001000037c11 */ /* 0x043fe2000f8e10ff */
[----:B------:R-:W-:-:S04]  /*27e0*/  VIADD R0, R0, 0x4 ;  /* 0x0000000400007836 */ /* 0x000fc80000000000 */
[----:B------:R2:W-:Y:S01]  /*27f0*/  STL [R3], R4 ;  /* 0x0000000403007387 */ /* 0x0005e20000100800 */
[----:B------:R-:W-:-:S13]  /*2800*/  ISETP.NE.AND P0, PT, R0, UR5, PT ;  /* 0x0000000500007c0c */ /* 0x000fda000bf05270 */
[----:B--2---:R-:W-:Y:S05]  /*2810*/  @P0 BRA `(.L_x_51) ;  /* 0xfffffffc00ec0947 */ /* 0x004fea000383ffff */
.L_x_55:
[----:B------:R-:W-:-:S09]  /*2820*/  UISETP.NE.AND UP0, UPT, UR7, URZ, UPT ;  /* 0x000000ff0700728c */ /* 0x000fd2000bf05270 */
[----:B------:R-:W-:Y:S05]  /*2830*/  BRA.U !UP0, `(.L_x_0) ;  /* 0x00000001081c7547 */ /* 0x000fea000b800000 */
[----:B------:R-:W-:-:S05]  /*2840*/  UMOV UR4, URZ ;  /* 0x000000ff00047c82 */ /* 0x000fca0008000000 */
.L_x_56:
[----:B------:R-:W-:Y:S02]  /*2850*/  ULEA UR6, UR5, UR16, 0x2 ;  /* 0x0000001005067291 */ /* 0x000fe4000f8e10ff */
[----:B------:R-:W-:Y:S02]  /*2860*/  UIADD3 UR4, UPT, UPT, UR4, 0x1, URZ ;  /* 0x0000000104047890 */ /* 0x000fe4000fffe0ff */
[----:B------:R-:W-:Y:S02]  /*2870*/  UIADD3 UR5, UPT, UPT, UR5, 0x1, URZ ;  /* 0x0000000105057890 */ /* 0x000fe4000fffe0ff */
[----:B------:R-:W-:-:S03]  /*2880*/  UISETP.NE.AND UP0, UPT, UR4, UR7, UPT ;  /* 0x000000070400728c */ /* 0x000fc6000bf05270 */
[----:B--2---:R2:W-:Y:S06]  /*2890*/  STL [UR6], R4 ;  /* 0x00000004ff007987 */ /* 0x0045ec0008100806 */
[----:B------:R-:W-:Y:S05]  /*28a0*/  BRA.U UP0, `(.L_x_56) ;  /* 0xfffffffd00e87547 */ /* 0x000fea000b83ffff */
.L_x_0:
[----:B------:R-:W-:Y:S01]  /*28b0*/  UISETP.GE.U32.AND UP0, UPT, UR13, 0x2, UPT ;  /* 0x000000020d00788c */ /* 0x000fe2000bf06070 */
[----:B------:R-:W-:Y:S01]  /*28c0*/  CS2R R20, SRZ ;  /* 0x0000000000147805 */ /* 0x000fe2000001ff00 */
[----:B------:R-:W-:-:S07]  /*28d0*/  UIADD3 UR10, UPT, UPT, UR13, -0x1, URZ ;  /* 0xffffffff0d0a7890 */ /* 0x000fce000fffe0ff */
[----:B------:R-:W-:Y:S05]  /*28e0*/  BRA.U !UP0, `(.L_x_57) ;  /* 0x00000011082c7547 */ /* 0x000fea000b800000 */
[----:B------:R-:W-:Y:S01]  /*28f0*/  UIADD3 UR4, UPT, UPT, UR13, -0x2, URZ ;  /* 0xfffffffe0d047890 */ /* 0x000fe2000fffe0ff */
[----:B------:R-:W-:Y:S01]  /*2900*/  CS2R R20, SRZ ;  /* 0x0000000000147805 */ /* 0x000fe2000001ff00 */
[----:B------:R-:W-:Y:S02]  /*2910*/  ULOP3.LUT UR6, UR10, 0xf, URZ, 0xc0, !UPT ;  /* 0x0000000f0a067892 */ /* 0x000fe4000f8ec0ff */
[----:B------:R-:W-:-:S03]  /*2920*/  UISETP.GE.U32.AND UP0, UPT, UR4, 0xf, UPT ;  /* 0x0000000f0400788c */ /* 0x000fc6000bf06070 */
[----:B------:R-:W-:-:S06]  /*2930*/  UMOV UR4, 0x1 ;  /* 0x0000000100047882 */ /* 0x000fcc0000000000 */
[----:B------:R-:W-:Y:S05]  /*2940*/  BRA.U !UP0, `(.L_x_58) ;  /* 0x0000000908047547 */ /* 0x000fea000b800000 */
[----:B------:R-:W-:Y:S01]  /*2950*/  ULOP3.LUT UR4, UR10, 0xfffffff0, URZ, 0xc0, !UPT ;  /* 0xfffffff00a047892 */ /* 0x000fe2000f8ec0ff */
[----:B------:R-:W-:Y:S01]  /*2960*/  VIADD R0, R1, 0x30 ;  /* 0x0000003001007836 */ /* 0x000fe20000000000 */
[----:B------:R-:W-:Y:S01]  /*2970*/  CS2R R20, SRZ ;  /* 0x0000000000147805 */ /* 0x000fe2000001ff00 */
[----:B------:R-:W3:Y:S01]  /*2980*/  LDCU.64 UR8, c[0x0][0x388] ;  /* 0x00007100ff0877ac */ /* 0x000ee20008000a00 */
[----:B------:R-:W-:-:S03]  /*2990*/  UIADD3 UR5, UPT, UPT, -UR4, URZ, URZ ;  /* 0x000000ff04057290 */ /* 0x000fc6000fffe1ff */
[----:B------:R-:W-:-:S09]  /*29a0*/  UMOV UR4, URZ ;  /* 0x000000ff00047c82 */ /* 0x000fd20008000000 */
.L_x_59:
[----:B------:R-:W4:Y:S04]  /*29b0*/  LDL.128 R24, [R0+-0x20] ;  /* 0xffffe00000187983 */ /* 0x000f280000100c00 */
[----:B0-----:R-:W2:Y:S04]  /*29c0*/  LDL.128 R8, [R0+-0x10] ;  /* 0xfffff00000087983 */ /* 0x001ea80000100c00 */
[----:B-----5:R-:W2:Y:S04]  /*29d0*/  LDL.128 R12, [R0] ;  /* 0x00000000000c7983 */ /* 0x020ea80000100c00 */
[----:B------:R-:W2:Y:S04]  /*29e0*/  LDL.128 R16, [R0+0x10] ;  /* 0x0000100000107983 */ /* 0x000ea80000100c00 */
[----:B-1----:R-:W2:Y:S01]  /*29f0*/  LDL R5, [R0+0x20] ;  /* 0x0000200000057983 */ /* 0x002ea20000100800 */
[----:B----4-:R-:W-:-:S02]  /*2a00*/  IMAD R24, R24, UR13, RZ ;  /* 0x0000000d18187c24 */ /* 0x010fc4000f8e02ff */
[----:B------:R-:W-:-:S03]  /*2a10*/  IMAD R7, R25, UR13, RZ ;  /* 0x0000000d19077c24 */ /* 0x000fc6000f8e02ff */
[----:B------:R-:W-:Y:S01]  /*2a20*/  IADD3 R3, P0, PT, R24, R25, RZ ;  /* 0x0000001918037210 */ /* 0x000fe20007f1e0ff */
[C---:B------:R-:W-:Y:S01]  /*2a30*/  IMAD R24, R26.reuse, UR13, RZ ;  /* 0x0000000d1a187c24 */ /* 0x040fe2000f8e02ff */
[----:B------:R-:W-:Y:S02]  /*2a40*/  IADD3 R2, P1, PT, R7, R26, RZ ;  /* 0x0000001a07027210 */ /* 0x000fe40007f3e0ff */
[----:B------:R-:W-:Y:S02]  /*2a50*/  LEA.HI.X.SX32 R6, R25, RZ, 0x1, P0 ;  /* 0x000000ff19067211 */ /* 0x000fe400000f0eff */
[C---:B---3--:R-:W-:Y:S02]  /*2a60*/  LEA R22, P0, R3.reuse, UR8, 0x3 ;  /* 0x0000000803167c11 */ /* 0x048fe4000f8018ff */
[----:B------:R-:W-:Y:S02]  /*2a70*/  LEA.HI.X.SX32 R7, R26, RZ, 0x1, P1 ;  /* 0x000000ff1a077211 */ /* 0x000fe400008f0eff */
[----:B------:R-:W-:-:S02]  /*2a80*/  LEA.HI.X R23, R3, UR9, R6, 0x3, P0 ;  /* 0x0000000903177c11 */ /* 0x000fc400080f1c06 */
[----:B------:R-:W-:Y:S02]  /*2a90*/  LEA R6, P0, R2, UR8, 0x3 ;  /* 0x0000000802067c11 */ /* 0x000fe4000f8018ff */
[----:B------:R-:W-:Y:S02]  /*2aa0*/  IADD3 R3, P1, PT, R24, R27, RZ ;  /* 0x0000001b18037210 */ /* 0x000fe40007f3e0ff */
[----:B------:R-:W3:Y:S01]  /*2ab0*/  LDG.E.64 R22, desc[UR14][R22.64] ;  /* 0x0000000e16167981 */ /* 0x000ee2000c1e1b00 */
[----:B------:R-:W-:Y:S01]  /*2ac0*/  LEA.HI.X R7, R2, UR9, R7, 0x3, P0 ;  /* 0x0000000902077c11 */ /* 0x000fe200080f1c07 */
[C---:B------:R-:W-:Y:S01]  /*2ad0*/  IMAD R25, R27.reuse, UR13, RZ ;  /* 0x0000000d1b197c24 */ /* 0x040fe2000f8e02ff */
[----:B------:R-:W-:Y:S02]  /*2ae0*/  LEA.HI.X.SX32 R24, R27, RZ, 0x1, P1 ;  /* 0x000000ff1b187211 */ /* 0x000fe400008f0eff */
[----:B------:R-:W-:Y:S02]  /*2af0*/  LEA R2, P0, R3, UR8, 0x3 ;  /* 0x0000000803027c11 */ /* 0x000fe4000f8018ff */
[----:B------:R-:W4:Y:S01]  /*2b00*/  LDG.E.64 R6, desc[UR14][R6.64] ;  /* 0x0000000e06067981 */ /* 0x000f22000c1e1b00 */
[----:B--2---:R-:W-:Y:S01]  /*2b10*/  IADD3 R25, P1, PT, R25, R8, RZ ;  /* 0x0000000819197210 */ /* 0x004fe20007f3e0ff */
[----:B------:R-:W-:Y:S01]  /*2b20*/  IMAD R26, R8, UR13, RZ ;  /* 0x0000000d081a7c24 */ /* 0x000fe2000f8e02ff */
[----:B------:R-:W-:-:S02]  /*2b30*/  LEA.HI.X R3, R3, UR9, R24, 0x3, P0 ;  /* 0x0000000903037c11 */ /* 0x000fc400080f1c18 */
[----:B------:R-:W-:Y:S02]  /*2b40*/  LEA.HI.X.SX32 R8, R8, RZ, 0x1, P1 ;  /* 0x000000ff08087211 */ /* 0x000fe400008f0eff */
[----:B------:R-:W-:Y:S02]  /*2b50*/  LEA R24, P0, R25, UR8, 0x3 ;  /* 0x0000000819187c11 */ /* 0x000fe4000f8018ff */
[----:B------:R-:W2:Y:S01]  /*2b60*/  LDG.E.64 R2, desc[UR14][R2.64] ;  /* 0x0000000e02027981 */ /* 0x000ea2000c1e1b00 */
[----:B------:R-:W-:Y:S01]  /*2b70*/  IADD3 R26, P1, PT, R26, R9, RZ ;  /* 0x000000091a1a7210 */ /* 0x000fe20007f3e0ff */
[----:B------:R-:W-:Y:S01]  /*2b80*/  IMAD R27, R9, UR13, RZ ;  /* 0x0000000d091b7c24 */ /* 0x000fe2000f8e02ff */
[----:B------:R-:W-:Y:S02]  /*2b90*/  LEA.HI.X R25, R25, UR9, R8, 0x3, P0 ;  /* 0x0000000919197c11 */ /* 0x000fe400080f1c08 */
[----:B------:R-:W-:Y:S02]  /*2ba0*/  LEA.HI.X.SX32 R9, R9, RZ, 0x1, P1 ;  /* 0x000000ff09097211 */ /* 0x000fe400008f0eff */
[----:B------:R-:W-:-:S02]  /*2bb0*/  LEA R8, P0, R26, UR8, 0x3 ;  /* 0x000000081a087c11 */ /* 0x000fc4000f8018ff */
[----:B------:R-:W2:Y:S01]  /*2bc0*/  LDG.E.64 R24, desc[UR14][R24.64] ;  /* 0x0000000e18187981 */ /* 0x000ea2000c1e1b00 */
[----:B------:R-:W-:Y:S01]  /*2bd0*/  IADD3 R27, P1, PT, R27, R10, RZ ;  /* 0x0000000a1b1b7210 */ /* 0x000fe20007f3e0ff */
[----:B------:R-:W-:Y:S01]  /*2be0*/  IMAD R28, R10, UR13, RZ ;  /* 0x0000000d0a1c7c24 */ /* 0x000fe2000f8e02ff */
[----:B------:R-:W-:Y:S02]  /*2bf0*/  LEA.HI.X R9, R26, UR9, R9, 0x3, P0 ;  /* 0x000000091a097c11 */ /* 0x000fe400080f1c09 */
[----:B------:R-:W-:Y:S02]  /*2c00*/  LEA.HI.X.SX32 R10, R10, RZ, 0x1, P1 ;  /* 0x000000ff0a0a7211 */ /* 0x000fe400008f0eff */
[----:B------:R-:W-:Y:S02]  /*2c10*/  LEA R26, P0, R27, UR8, 0x3 ;  /* 0x000000081b1a7c11 */ /* 0x000fe4000f8018ff */
[----:B------:R-:W2:Y:S01]  /*2c20*/  LDG.E.64 R8, desc[UR14][R8.64] ;  /* 0x0000000e08087981 */ /* 0x000ea2000c1e1b00 */
[----:B------:R-:W-:Y:S01]  /*2c30*/  IADD3 R28, P1, PT, R28, R11, RZ ;  /* 0x0000000b1c1c7210 */ /* 0x000fe20007f3e0ff */
        /* <DEDUP_REMOVED lines=30> */
[C---:B------:R-:W-:Y:S01]  /*2e20*/  IMAD R36, R16.reuse, UR13, RZ ;  /* 0x0000000d10247c24 */ /* 0x040fe2000f8e02ff */
        /* <DEDUP_REMOVED lines=8> */
[----:B------:R-:W-:Y:S01]  /*2eb0*/  LEA R32, P0, R33, UR8, 0x3 ;  /* 0x0000000821207c11 */ /* 0x000fe2000f8018ff */
[----:B------:R0:W2:Y:S01]  /*2ec0*/  LDG.E.64 R16, desc[UR14][R34.64] ;  /* 0x0000000e22107981 */ /* 0x0000a2000c1e1b00 */
[----:B------:R-:W-:Y:S01]  /*2ed0*/  IADD3 R36, P1, PT, R37, R18, RZ ;  /* 0x0000001225247210 */ /* 0x000fe20007f3e0ff */
[C---:B------:R-:W-:Y:S01]  /*2ee0*/  IMAD R40, R18.reuse, UR13, RZ ;  /* 0x0000000d12287c24 */ /* 0x040fe2000f8e02ff */
        /* <DEDUP_REMOVED lines=8> */
[C---:B------:R-:W-:Y:S01]  /*2f70*/  LEA R36, P0, R37.reuse, UR8, 0x3 ;  /* 0x0000000825247c11 */ /* 0x040fe2000f8018ff */
[----:B------:R-:W2:Y:S01]  /*2f80*/  LDG.E.64 R18, desc[UR14][R38.64] ;  /* 0x0000000e26127981 */ /* 0x000ea2000c1e1b00 */
[----:B0-----:R-:W-:Y:S02]  /*2f90*/  IADD3 R35, P1, PT, R42, R5, RZ ;  /* 0x000000052a237210 */ /* 0x001fe40007f3e0ff */
[----:B------:R-:W-:-:S02]  /*2fa0*/  LEA.HI.X R37, R37, UR9, R40, 0x3, P0 ;  /* 0x0000000925257c11 */ /* 0x000fc400080f1c28 */
[----:B------:R-:W-:Y:S02]  /*2fb0*/  LEA.HI.X.SX32 R40, R5, RZ, 0x1, P1 ;  /* 0x000000ff05287211 */ /* 0x000fe400008f0eff */
[C---:B------:R-:W-:Y:S02]  /*2fc0*/  LEA R34, P0, R35.reuse, UR8, 0x3 ;  /* 0x0000000823227c11 */ /* 0x040fe4000f8018ff */
[----:B------:R-:W2:Y:S02]  /*2fd0*/  LDG.E.64 R36, desc[UR14][R36.64] ;  /* 0x0000000e24247981 */ /* 0x000ea4000c1e1b00 */
[----:B------:R-:W-:-:S06]  /*2fe0*/  LEA.HI.X R35, R35, UR9, R40, 0x3, P0 ;  /* 0x0000000923237c11 */ /* 0x000fcc00080f1c28 */
[----:B------:R-:W2:Y:S01]  /*2ff0*/  LDG.E.64 R34, desc[UR14][R34.64] ;  /* 0x0000000e22227981 */ /* 0x000ea2000c1e1b00 */
[----:B------:R-:W-:Y:S01]  /*3000*/  UIADD3 UR5, UPT, UPT, UR5, 0x10, URZ ;  /* 0x0000001005057890 */ /* 0x000fe2000fffe0ff */
[----:B------:R-:W-:Y:S01]  /*3010*/  VIADD R0, R0, 0x40 ;  /* 0x0000004000007836 */ /* 0x000fe20000000000 */
[----:B------:R-:W-:Y:S02]  /*3020*/  UIADD3 UR4, UPT, UPT, UR4, 0x10, URZ ;  /* 0x0000001004047890 */ /* 0x000fe4000fffe0ff */
[----:B------:R-:W-:Y:S01]  /*3030*/  UISETP.NE.AND UP0, UPT, UR5, URZ, UPT ;  /* 0x000000ff0500728c */ /* 0x000fe2000bf05270 */
[----:B---3--:R-:W-:-:S08]  /*3040*/  DADD R22, R22, R20 ;  /* 0x0000000016167229 */ /* 0x008fd00000000014 */
[----:B----4-:R-:W-:-:S08]  /*3050*/  DADD R6, R22, R6 ;  /* 0x0000000016067229 */ /* 0x010fd00000000006 */
[----:B--2---:R-:W-:-:S08]  /*3060*/  DADD R2, R6, R2 ;  /* 0x0000000006027229 */ /* 0x004fd00000000002 */
[----:B------:R-:W-:-:S08]  /*3070*/  DADD R2, R2, R24 ;  /* 0x0000000002027229 */ /* 0x000fd00000000018 */
        /* <DEDUP_REMOVED lines=11> */
[----:B------:R-:W-:Y:S01]  /*3130*/  DADD R20, R2, R34 ;  /* 0x0000000002147229 */ /* 0x000fe20000000022 */
[----:B------:R-:W-:Y:S10]  /*3140*/  BRA.U UP0, `(.L_x_59) ;  /* 0xfffffff900187547 */ /* 0x000ff4000b83ffff */
[----:B------:R-:W-:-:S12]  /*3150*/  UIADD3 UR4, UPT, UPT, UR4, 0x1, URZ ;  /* 0x0000000104047890 */ /* 0x000fd8000fffe0ff */
.L_x_58:
[----:B------:R-:W-:-:S09]  /*3160*/  UISETP.NE.AND UP0, UPT, UR6, URZ, UPT ;  /* 0x000000ff0600728c */ /* 0x000fd2000bf05270 */
[----:B------:R-:W-:Y:S05]  /*3170*/  BRA.U !UP0, `(.L_x_57) ;  /* 0x0000000908087547 */ /* 0x000fea000b800000 */
[----:B------:R-:W-:Y:S02]  /*3180*/  UISETP.GE.U32.AND UP0, UPT, UR6, 0x8, UPT ;  /* 0x000000080600788c */ /* 0x000fe4000bf06070 */
[----:B------:R-:W-:-:S04]  /*3190*/  ULOP3.LUT UR7, UR10, 0x7, URZ, 0xc0, !UPT ;  /* 0x000000070a077892 */ /* 0x000fc8000f8ec0ff */
[----:B------:R-:W-:-:S03]  /*31a0*/  UISETP.NE.AND UP1, UPT, UR7, URZ, UPT ;  /* 0x000000ff0700728c */ /* 0x000fc6000bf25270 */
[----:B------:R-:W-:Y:S08]  /*31b0*/  BRA.U !UP0, `(.L_x_60) ;  /* 0x0000000508107547 */ /* 0x000ff0000b800000 */
[----:B------:R-:W-:Y:S01]  /*31c0*/  ULEA UR5, UR4, UR16, 0x2 ;  /* 0x0000001004057291 */ /* 0x000fe2000f8e10ff */
[----:B------:R-:W3:Y:S08]  /*31d0*/  LDCU.64 UR8, c[0x0][0x388] ;  /* 0x00007100ff0877ac */ /* 0x000ef00008000a00 */
[----:B------:R-:W4:Y:S04]  /*31e0*/  LDL R2, [UR5+-0x4] ;  /* 0xfffffc05ff027983 */ /* 0x000f280008100800 */
[----:B01----:R-:W2:Y:S04]  /*31f0*/  LDL R3, [UR5] ;  /* 0x00000005ff037983 */ /* 0x003ea80008100800 */
[----:B------:R-:W3:Y:S04]  /*3200*/  LDL R6, [UR5+0x4] ;  /* 0x00000405ff067983 */ /* 0x000ee80008100800 */
[----:B------:R-:W3:Y:S04]  /*3210*/  LDL R8, [UR5+0x8] ;  /* 0x00000805ff087983 */ /* 0x000ee80008100800 */
[----:B------:R-:W3:Y:S04]  /*3220*/  LDL R10, [UR5+0xc] ;  /* 0x00000c05ff0a7983 */ /* 0x000ee80008100800 */
[----:B------:R-:W3:Y:S04]  /*3230*/  LDL R13, [UR5+0x10] ;  /* 0x00001005ff0d7983 */ /* 0x000ee80008100800 */
[----:B------:R-:W3:Y:S04]  /*3240*/  LDL R12, [UR5+0x14] ;  /* 0x00001405ff0c7983 */ /* 0x000ee80008100800 */
[----:B------:R-:W3:Y:S04]  /*3250*/  LDL R5, [UR5+0x18] ;  /* 0x00001805ff057983 */ /* 0x000ee80008100800 */
[----:B------:R-:W3:Y:S01]  /*3260*/  LDL R0, [UR5+0x1c] ;  /* 0x00001c05ff007983 */ /* 0x000ee20008100800 */
[----:B----4-:R-:W-:-:S02]  /*3270*/  IMAD R2, R2, UR13, RZ ;  /* 0x0000000d02027c24 */ /* 0x010fc4000f8e02ff */
[----:B--2---:R-:W-:-:S03]  /*3280*/  IMAD R7, R3, UR13, RZ ;  /* 0x0000000d03077c24 */ /* 0x004fc6000f8e02ff */
[----:B------:R-:W-:-:S04]  /*3290*/  IADD3 R9, P0, PT, R2, R3, RZ ;  /* 0x0000000302097210 */ /* 0x000fc80007f1e0ff */
[----:B-----5:R-:W-:Y:S02]  /*32a0*/  LEA.HI.X.SX32 R14, R3, RZ, 0x1, P0 ;  /* 0x000000ff030e7211 */ /* 0x020fe400000f0eff */
[----:B---3--:R-:W-:Y:S02]  /*32b0*/  LEA R2, P0, R9, UR8, 0x3 ;  /* 0x0000000809027c11 */ /* 0x008fe4000f8018ff */
[----:B------:R-:W-:Y:S02]  /*32c0*/  IADD3 R7, P1, PT, R7, R6, RZ ;  /* 0x0000000607077210 */ /* 0x000fe40007f3e0ff */
[----:B------:R-:W-:Y:S01]  /*32d0*/  LEA.HI.X R3, R9, UR9, R14, 0x3, P0 ;  /* 0x0000000909037c11 */ /* 0x000fe200080f1c0e */
[C---:B------:R-:W-:Y:S01]  /*32e0*/  IMAD R9, R6.reuse, UR13, RZ ;  /* 0x0000000d06097c24 */ /* 0x040fe2000f8e02ff */
        /* <DEDUP_REMOVED lines=8> */
[----:B------:R-:W3:Y:S01]  /*3370*/  LDG.E.64 R6, desc[UR14][R6.64] ;  /* 0x0000000e06067981 */ /* 0x000ee2000c1e1b00 */
[----:B------:R-:W-:-:S02]  /*3380*/  IADD3 R11, P1, PT, R11, R10, RZ ;  /* 0x0000000a0b0b7210 */ /* 0x000fc40007f3e0ff */
[----:B------:R-:W-:Y:S01]  /*3390*/  LEA.HI.X R9, R9, UR9, R14, 0x3, P0 ;  /* 0x0000000909097c11 */ /* 0x000fe200080f1c0e */
[C---:B------:R-:W-:Y:S01]  /*33a0*/  IMAD R14, R10.reuse, UR13, RZ ;  /* 0x0000000d0a0e7c24 */ /* 0x040fe2000f8e02ff */
[----:B------:R-:W-:Y:S02]  /*33b0*/  LEA.HI.X.SX32 R16, R10, RZ, 0x1, P1 ;  /* 0x000000ff0a107211 */ /* 0x000fe400008f0eff */
[----:B------:R-:W-:Y:S02]  /*33c0*/  LEA R10, P0, R11, UR8, 0x3 ;  /* 0x000000080b0a7c11 */ /* 0x000fe4000f8018ff */
[----:B------:R-:W4:Y:S01]  /*33d0*/  LDG.E.64 R8, desc[UR14][R8.64] ;  /* 0x0000000e08087981 */ /* 0x000f22000c1e1b00 */
[----:B------:R-:W-:Y:S01]  /*33e0*/  IADD3 R14, P1, PT, R14, R13, RZ ;  /* 0x0000000d0e0e7210 */ /* 0x000fe20007f3e0ff */
[----:B------:R-:W-:Y:S01]  /*33f0*/  IMAD R15, R13, UR13, RZ ;  /* 0x0000000d0d0f7c24 */ /* 0x000fe2000f8e02ff */
[----:B------:R-:W-:Y:S02]  /*3400*/  LEA.HI.X R11, R11, UR9, R16, 0x3, P0 ;  /* 0x000000090b0b7c11 */ /* 0x000fe400080f1c10 */
[----:B------:R-:W-:-:S02]  /*3410*/  LEA.HI.X.SX32 R13, R13, RZ, 0x1, P1 ;  /* 0x000000ff0d0d7211 */ /* 0x000fc400008f0eff */
[----:B------:R-:W-:Y:S02]  /*3420*/  LEA R16, P0, R14, UR8, 0x3 ;  /* 0x000000080e107c11 */ /* 0x000fe4000f8018ff */
[----:B------:R-:W4:Y:S01]  /*3430*/  LDG.E.64 R10, desc[UR14][R10.64] ;  /* 0x0000000e0a0a7981 */ /* 0x000f22000c1e1b00 */
[----:B------:R-:W-:Y:S01]  /*3440*/  IADD3 R15, P1, PT, R15, R12, RZ ;  /* 0x0000000c0f0f7210 */ /* 0x000fe20007f3e0ff */
[----:B------:R-:W-:Y:S01]  /*3450*/  IMAD R18, R12, UR13, RZ ;  /* 0x0000000d0c127c24 */ /* 0x000fe2000f8e02ff */
[----:B------:R-:W-:Y:S02]  /*3460*/  LEA.HI.X R17, R14, UR9, R13, 0x3, P0 ;  /* 0x000000090e117c11 */ /* 0x000fe400080f1c0d */
[----:B------:R-:W-:Y:S02]  /*3470*/  LEA.HI.X.SX32 R22, R12, RZ, 0x1, P1 ;  /* 0x000000ff0c167211 */ /* 0x000fe400008f0eff */
[----:B------:R-:W-:Y:S01]  /*3480*/  LEA R14, P0, R15, UR8, 0x3 ;  /* 0x000000080f0e7c11 */ /* 0x000fe2000f8018ff */
[----:B------:R-:W4:Y:S01]  /*3490*/  LDG.E.64 R12, desc[UR14][R16.64] ;  /* 0x0000000e100c7981 */ /* 0x000f22000c1e1b00 */
[----:B------:R-:W-:Y:S01]  /*34a0*/  IADD3 R18, P1, PT, R18, R5, RZ ;  /* 0x0000000512127210 */ /* 0x000fe20007f3e0ff */
[----:B------:R-:W-:Y:S01]  /*34b0*/  IMAD R23, R5, UR13, RZ ;  /* 0x0000000d05177c24 */ /* 0x000fe2000f8e02ff */
[----:B------:R-:W-:-:S02]  /*34c0*/  LEA.HI.X R15, R15, UR9, R22, 0x3, P0 ;  /* 0x000000090f0f7c11 */ /* 0x000fc400080f1c16 */
[----:B------:R-:W-:Y:S02]  /*34d0*/  LEA.HI.X.SX32 R19, R5, RZ, 0x1, P1 ;  /* 0x000000ff05137211 */ /* 0x000fe400008f0eff */
[C---:B------:R-:W-:Y:S02]  /*34e0*/  LEA R22, P0, R18.reuse, UR8, 0x3 ;  /* 0x0000000812167c11 */ /* 0x040fe4000f8018ff */
[----:B------:R-:W4:Y:S01]  /*34f0*/  LDG.E.64 R14, desc[UR14][R14.64] ;  /* 0x0000000e0e0e7981 */ /* 0x000f22000c1e1b00 */
[----:B------:R-:W-:Y:S02]  /*3500*/  IADD3 R5, P1, PT, R23, R0, RZ ;  /* 0x0000000017057210 */ /* 0x000fe40007f3e0ff */
[----:B------:R-:W-:Y:S02]  /*3510*/  LEA.HI.X R23, R18, UR9, R19, 0x3, P0 ;  /* 0x0000000912177c11 */ /* 0x000fe400080f1c13 */
[----:B------:R-:W-:Y:S02]  /*3520*/  LEA.HI.X.SX32 R0, R0, RZ, 0x1, P1 ;  /* 0x000000ff00007211 */ /* 0x000fe400008f0eff */
[C---:B------:R-:W-:Y:S01]  /*3530*/  LEA R18, P0, R5.reuse, UR8, 0x3 ;  /* 0x0000000805127c11 */ /* 0x040fe2000f8018ff */
[----:B------:R-:W4:Y:S03]  /*3540*/  LDG.E.64 R16, desc[UR14][R22.64] ;  /* 0x0000000e16107981 */ /* 0x000f26000c1e1b00 */
[----:B------:R-:W-:-:S06]  /*3550*/  LEA.HI.X R19, R5, UR9, R0, 0x3, P0 ;  /* 0x0000000905137c11 */ /* 0x000fcc00080f1c00 */
[----:B------:R-:W4:Y:S01]  /*3560*/  LDG.E.64 R18, desc[UR14][R18.64] ;  /* 0x0000000e12127981 */ /* 0x000f22000c1e1b00 */
[----:B------:R-:W-:Y:S01]  /*3570*/  UIADD3 UR4, UPT, UPT, UR4, 0x8, URZ ;  /* 0x0000000804047890 */ /* 0x000fe2000fffe0ff */
[----:B--2---:R-:W-:-:S08]  /*3580*/  DADD R2, R20, R2 ;  /* 0x0000000014027229 */ /* 0x004fd00000000002 */
[----:B---3--:R-:W-:-:S08]  /*3590*/  DADD R2, R2, R6 ;  /* 0x0000000002027229 */ /* 0x008fd00000000006 */
[----:B----4-:R-:W-:-:S08]  /*35a0*/  DADD R2, R2, R8 ;  /* 0x0000000002027229 */ /* 0x010fd00000000008 */
[----:B------:R-:W-:-:S08]  /*35b0*/  DADD R2, R2, R10 ;  /* 0x0000000002027229 */ /* 0x000fd0000000000a */
[----:B------:R-:W-:-:S08]  /*35c0*/  DADD R2, R2, R12 ;  /* 0x0000000002027229 */ /* 0x000fd0000000000c */
[----:B------:R-:W-:-:S08]  /*35d0*/  DADD R2, R2, R14 ;  /* 0x0000000002027229 */ /* 0x000fd0000000000e */
[----:B------:R-:W-:-:S08]  /*35e0*/  DADD R2, R2, R16 ;  /* 0x0000000002027229 */ /* 0x000fd00000000010 */
[----:B------:R-:W-:-:S11]  /*35f0*/  DADD R20, R2, R18 ;  /* 0x0000000002147229 */ /* 0x000fd60000000012 */
.L_x_60:
[----:B------:R-:W-:Y:S05]  /*3600*/  BRA.U !UP1, `(.L_x_57) ;  /* 0x0000000109e47547 */ /* 0x000fea000b800000 */
[----:B------:R-:W-:Y:S02]  /*3610*/  UISETP.GE.U32.AND UP0, UPT, UR7, 0x4, UPT ;  /* 0x000000040700788c */ /* 0x000fe4000bf06070 */
[----:B------:R-:W-:-:S04]  /*3620*/  ULOP3.LUT UR5, UR10, 0x3, URZ, 0xc0, !UPT ;  /* 0x000000030a057892 */ /* 0x000fc8000f8ec0ff */
[----:B------:R-:W-:-:S03]  /*3630*/  UISETP.NE.AND UP1, UPT, UR5, URZ, UPT ;  /* 0x000000ff0500728c */ /* 0x000fc6000bf25270 */
[----:B------:R-:W-:Y:S08]  /*3640*/  BRA.U !UP0, `(.L_x_61) ;  /* 0x0000000108907547 */ /* 0x000ff0000b800000 */
[----:B------:R-:W-:-:S09]  /*3650*/  ULEA UR6, UR4, UR16, 0x2 ;  /* 0x0000001004067291 */ /* 0x000fd2000f8e10ff */
[----:B------:R-:W3:Y:S04]  /*3660*/  LDL R0, [UR6+-0x4] ;  /* 0xfffffc06ff007983 */ /* 0x000ee80008100800 */
[----:B------:R-:W4:Y:S04]  /*3670*/  LDL R2, [UR6] ;  /* 0x00000006ff027983 */ /* 0x000f280008100800 */
[----:B01----:R-:W2:Y:S04]  /*3680*/  LDL R5, [UR6+0x4] ;  /* 0x00000406ff057983 */ /* 0x003ea80008100800 */
[----:B------:R-:W2:Y:S04]  /*3690*/  LDL R8, [UR6+0x8] ;  /* 0x00000806ff087983 */ /* 0x000ea80008100800 */
[----:B------:R-:W2:Y:S01]  /*36a0*/  LDL R10, [UR6+0xc] ;  /* 0x00000c06ff0a7983 */ /* 0x000ea20008100800 */
[----:B------:R-:W0:Y:S01]  /*36b0*/  LDCU.64 UR6, c[0x0][0x388] ;  /* 0x00007100ff0677ac */ /* 0x000e220008000a00 */
[----:B---3--:R-:W-:-:S02]  /*36c0*/  IMAD R3, R0, UR13, RZ ;  /* 0x0000000d00037c24 */ /* 0x008fc4000f8e02ff */
[----:B----4-:R-:W-:-:S03]  /*36d0*/  IMAD R6, R2, UR13, RZ ;  /* 0x0000000d02067c24 */ /* 0x010fc6000f8e02ff */
[----:B------:R-:W-:Y:S01]  /*36e0*/  IADD3 R0, P0, PT, R3, R2, RZ ;  /* 0x0000000203007210 */ /* 0x000fe20007f1e0ff */
[----:B--2---:R-:W-:-:S03]  /*36f0*/  IMAD R9, R5, UR13, RZ ;  /* 0x0000000d05097c24 */ /* 0x004fc6000f8e02ff */
[----:B------:R-:W-:Y:S02]  /*3700*/  LEA.HI.X.SX32 R3, R2, RZ, 0x1, P0 ;  /* 0x000000ff02037211 */ /* 0x000fe400000f0eff */
[----:B0-----:R-:W-:Y:S02]  /*3710*/  LEA R2, P0, R0, UR6, 0x3 ;  /* 0x0000000600027c11 */ /* 0x001fe4000f8018ff */
[----:B------:R-:W-:Y:S02]  /*3720*/  IADD3 R7, P1, PT, R6, R5, RZ ;  /* 0x0000000506077210 */ /* 0x000fe40007f3e0ff */
        /* <DEDUP_REMOVED lines=11> */
[----:B------:R-:W-:Y:S02]  /*37e0*/  LEA.HI.X R9, R5, UR7, R0, 0x3, P0 ;  /* 0x0000000705097c11 */ /* 0x000fe400080f1c00 */
[----:B------:R-:W-:Y:S02]  /*37f0*/  LEA.HI.X.SX32 R0, R10, RZ, 0x1, P1 ;  /* 0x000000ff0a007211 */ /* 0x000fe400008f0eff */
[C---:B------:R-:W-:Y:S02]  /*3800*/  LEA R10, P0, R11.reuse, UR6, 0x3 ;  /* 0x000000060b0a7c11 */ /* 0x040fe4000f8018ff */
[----:B------:R-:W4:Y:S02]  /*3810*/  LDG.E.64 R8, desc[UR14][R8.64] ;  /* 0x0000000e08087981 */ /* 0x000f24000c1e1b00 */
[----:B------:R-:W-:-:S06]  /*3820*/  LEA.HI.X R11, R11, UR7, R0, 0x3, P0 ;  /* 0x000000070b0b7c11 */ /* 0x000fcc00080f1c00 */
[----:B------:R-:W4:Y:S01]  /*3830*/  LDG.E.64 R10, desc[UR14][R10.64] ;  /* 0x0000000e0a0a7981 */ /* 0x000f22000c1e1b00 */
[----:B------:R-:W-:Y:S01]  /*3840*/  UIADD3 UR4, UPT, UPT, UR4, 0x4, URZ ;  /* 0x0000000404047890 */ /* 0x000fe2000fffe0ff */
[----:B--2---:R-:W-:-:S08]  /*3850*/  DADD R2, R20, R2 ;  /* 0x0000000014027229 */ /* 0x004fd00000000002 */
[----:B---3--:R-:W-:-:S08]  /*3860*/  DADD R2, R2, R6 ;  /* 0x0000000002027229 */ /* 0x008fd00000000006 */
[----:B----4-:R-:W-:-:S08]  /*3870*/  DADD R2, R2, R8 ;  /* 0x0000000002027229 */ /* 0x010fd00000000008 */
[----:B------:R-:W-:-:S11]  /*3880*/  DADD R20, R2, R10 ;  /* 0x0000000002147229 */ /* 0x000fd6000000000a */
.L_x_61:
[----:B------:R-:W-:Y:S05]  /*3890*/  BRA.U !UP1, `(.L_x_57) ;  /* 0x0000000109407547 */ /* 0x000fea000b800000 */
[----:B------:R-:W3:Y:S01]  /*38a0*/  LDCU.64 UR6, c[0x0][0x388] ;  /* 0x00007100ff0677ac */ /* 0x000ee20008000a00 */
[----:B------:R-:W-:Y:S02]  /*38b0*/  UIMAD UR4, UR4, 0x4, UR16 ;  /* 0x00000004040478a4 */ /* 0x000fe4000f8e0210 */
[----:B------:R-:W-:-:S12]  /*38c0*/  UIADD3 UR5, UPT, UPT, -UR5, URZ, URZ ;  /* 0x000000ff05057290 */ /* 0x000fd8000fffe1ff */
.L_x_62:
[----:B------:R-:W0:Y:S04]  /*38d0*/  LDL R0, [UR4+-0x4] ;  /* 0xfffffc04ff007983 */ /* 0x000e280008100800 */
[----:B------:R-:W4:Y:S01]  /*38e0*/  LDL R2, [UR4] ;  /* 0x00000004ff027983 */ /* 0x000f220008100800 */
[----:B01----:R-:W-:-:S05]  /*38f0*/  IMAD R3, R0, UR13, RZ ;  /* 0x0000000d00037c24 */ /* 0x003fca000f8e02ff */
[----:B----4-:R-:W-:-:S04]  /*3900*/  IADD3 R0, P0, PT, R3, R2, RZ ;  /* 0x0000000203007210 */ /* 0x010fc80007f1e0ff */
[----:B------:R-:W-:Y:S02]  /*3910*/  LEA.HI.X.SX32 R3, R2, RZ, 0x1, P0 ;  /* 0x000000ff02037211 */ /* 0x000fe400000f0eff */
[----:B---3--:R-:W-:-:S04]  /*3920*/  LEA R2, P0, R0, UR6, 0x3 ;  /* 0x0000000600027c11 */ /* 0x008fc8000f8018ff */
[----:B------:R-:W-:-:S06]  /*3930*/  LEA.HI.X R3, R0, UR7, R3, 0x3, P0 ;  /* 0x0000000700037c11 */ /* 0x000fcc00080f1c03 */
[----:B------:R-:W3:Y:S01]  /*3940*/  LDG.E.64 R2, desc[UR14][R2.64] ;  /* 0x0000000e02027981 */ /* 0x000ee2000c1e1b00 */
[----:B------:R-:W-:Y:S02]  /*3950*/  UIADD3 UR5, UPT, UPT, UR5, 0x1, URZ ;  /* 0x0000000105057890 */ /* 0x000fe4000fffe0ff */
[----:B------:R-:W-:Y:S02]  /*3960*/  UIADD3 UR4, UPT, UPT, UR4, 0x4, URZ ;  /* 0x0000000404047890 */ /* 0x000fe4000fffe0ff */
[----:B------:R-:W-:Y:S01]  /*3970*/  UISETP.NE.AND UP0, UPT, UR5, URZ, UPT ;  /* 0x000000ff0500728c */ /* 0x000fe2000bf05270 */
[----:B---3--:R-:W-:-:S08]  /*3980*/  DADD R20, R2, R20 ;  /* 0x0000000002147229 */ /* 0x008fd00000000014 */
[----:B------:R-:W-:Y:S05]  /*3990*/  BRA.U UP0, `(.L_x_62) ;  /* 0xfffffffd00cc7547 */ /* 0x000fea000b83ffff */
.L_x_57:
[----:B------:R-:W-:Y:S01]  /*39a0*/  ULEA UR4, UR13, UR16, 0x2 ;  /* 0x000000100d047291 */ /* 0x000fe2000f8e10ff */
[----:B01----:R-:W3:Y:S01]  /*39b0*/  LDL R3, [R1+0x10] ;  /* 0x0000100001037983 */ /* 0x003ee20000100800 */
[----:B------:R-:W0:Y:S07]  /*39c0*/  LDC.64 R8, c[0x0][0x3b0] ;  /* 0x0000ec00ff087b82 */ /* 0x000e2e0000000a00 */
[----:B------:R-:W4:Y:S02]  /*39d0*/  LDL R0, [UR4+-0x4] ;  /* 0xfffffc04ff007983 */ /* 0x000f240008100800 */
[----:B------:R-:W1:Y:S01]  /*39e0*/  LDCU.64 UR4, c[0x0][0x388] ;  /* 0x00007100ff0477ac */ /* 0x000e620008000a00 */
[----:B----4-:R-:W-:-:S05]  /*39f0*/  IMAD R0, R0, UR13, RZ ;  /* 0x0000000d00007c24 */ /* 0x010fca000f8e02ff */
[----:B---3--:R-:W-:-:S04]  /*3a00*/  IADD3 R0, P0, PT, R0, R3, RZ ;  /* 0x0000000300007210 */ /* 0x008fc80007f1e0ff */
[----:B------:R-:W-:Y:S02]  /*3a10*/  LEA.HI.X.SX32 R3, R3, RZ, 0x1, P0 ;  /* 0x000000ff03037211 */ /* 0x000fe400000f0eff */
[----:B-1----:R-:W-:-:S04]  /*3a20*/  LEA R6, P0, R0, UR4, 0x3 ;  /* 0x0000000400067c11 */ /* 0x002fc8000f8018ff */
[----:B------:R-:W-:-:S05]  /*3a30*/  LEA.HI.X R7, R0, UR5, R3, 0x3, P0 ;  /* 0x0000000500077c11 */ /* 0x000fca00080f1c03 */
[----:B------:R-:W3:Y:S01]  /*3a40*/  LDG.E.64 R2, desc[UR14][R6.64] ;  /* 0x0000000e06027981 */ /* 0x000ee2000c1e1b00 */
[----:B------:R-:W-:Y:S01]  /*3a50*/  ISETP.NE.AND P0, PT, RZ, UR13, PT ;  /* 0x0000000dff007c0c */ /* 0x000fe2000bf05270 */
[----:B0-----:R-:W-:Y:S01]  /*3a60*/  IMAD.WIDE.U32 R8, R4, 0x8, R8 ;  /* 0x0000000804087825 */ /* 0x001fe200078e0008 */
[----:B---3--:R-:W-:-:S07]  /*3a70*/  DADD R2, R2, R20 ;  /* 0x0000000002027229 */ /* 0x008fce0000000014 */
[----:B------:R0:W-:Y:S04]  /*3a80*/  STG.E.64 desc[UR14][R8.64], R2 ;  /* 0x0000000208007986 */ /* 0x0001e8000c101b0e */
[----:B------:R-:W-:Y:S05]  /*3a90*/  @!P0 EXIT ;  /* 0x000000000000894d */ /* 0x000fea0003800000 */
[----:B------:R-:W-:Y:S02]  /*3aa0*/  UISETP.GE.U32.AND UP0, UPT, UR10, 0xf, UPT ;  /* 0x0000000f0a00788c */ /* 0x000fe4000bf06070 */
[----:B------:R-:W-:Y:S01]  /*3ab0*/  ULOP3.LUT UR6, UR13, 0xf, URZ, 0xc0, !UPT ;  /* 0x0000000f0d067892 */ /* 0x000fe2000f8ec0ff */
[----:B------:R-:W-:-:S05]  /*3ac0*/  UMOV UR4, URZ ;  /* 0x000000ff00047c82 */ /* 0x000fca0008000000 */
[----:B------:R-:W-:Y:S01]  /*3ad0*/  ISETP.NE.AND P0, PT, RZ, UR6, PT ;  /* 0x00000006ff007c0c */ /* 0x000fe2000bf05270 */
[----:B------:R-:W-:-:S12]  /*3ae0*/  BRA.U !UP0, `(.L_x_63) ;  /* 0x0000000108f87547 */ /* 0x000fd8000b800000 */
[----:B0-----:R-:W0:Y:S01]  /*3af0*/  LDC.64 R2, c[0x0][0x3b8] ;  /* 0x0000ee00ff027b82 */ /* 0x001e220000000a00 */
[----:B------:R-:W-:Y:S01]  /*3b00*/  IMAD.U32 R5, RZ, RZ, UR13 ;  /* 0x0000000dff057e24 */ /* 0x000fe2000f8e00ff */
[----:B------:R-:W-:Y:S01]  /*3b10*/  ULOP3.LUT UR4, UR13, 0xfffffff0, URZ, 0xc0, !UPT ;  /* 0xfffffff00d047892 */ /* 0x000fe2000f8ec0ff */
[----:B------:R-:W-:Y:S02]  /*3b20*/  VIADD R0, R1, 0x30 ;  /* 0x0000003001007836 */ /* 0x000fe40000000000 */
[----:B------:R-:W-:Y:S01]  /*3b30*/  IMAD R5, R4, R5, 0x7 ;  /* 0x0000000704057424 */ /* 0x000fe200078e0205 */
[----:B------:R-:W-:-:S12]  /*3b40*/  UIADD3 UR5, UPT, UPT, -UR4, URZ, URZ ;  /* 0x000000ff04057290 */ /* 0x000fd8000fffe1ff */
.L_x_64:
[----:B-1----:R-:W3:Y:S04]  /*3b50*/  LDL.128 R20, [R0+-0x20] ;  /* 0xffffe00000147983 */ /* 0x002ee80000100c00 */
[----:B------:R-:W4:Y:S04]  /*3b60*/  LDL.128 R16, [R0+-0x10] ;  /* 0xfffff00000107983 */ /* 0x000f280000100c00 */
[----:B-----5:R-:W2:Y:S04]  /*3b70*/  LDL.128 R12, [R0] ;  /* 0x00000000000c7983 */ /* 0x020ea80000100c00 */
[----:B------:R1:W2:Y:S01]  /*3b80*/  LDL.128 R8, [R0+0x10] ;  /* 0x0000100000087983 */ /* 0x0002a20000100c00 */
[C---:B------:R-:W-:Y:S01]  /*3b90*/  VIADD R7, R5.reuse, 0xfffffff9 ;  /* 0xfffffff905077836 */ /* 0x040fe20000000000 */
[----:B------:R-:W-:Y:S01]  /*3ba0*/  UIADD3 UR5, UPT, UPT, UR5, 0x10, URZ ;  /* 0x0000001005057890 */ /* 0x000fe2000fffe0ff */
[----:B------:R-:W-:-:S02]  /*3bb0*/  VIADD R25, R5, 0xfffffffa ;  /* 0xfffffffa05197836 */ /* 0x000fc40000000000 */
[----:B------:R-:W-:Y:S01]  /*3bc0*/  VIADD R27, R5, 0xfffffffb ;  /* 0xfffffffb051b7836 */ /* 0x000fe20000000000 */
[----:B------:R-:W-:Y:S01]  /*3bd0*/  UISETP.NE.AND UP0, UPT, UR5, URZ, UPT ;  /* 0x000000ff0500728c */ /* 0x000fe2000bf05270 */
[----:B0-----:R-:W-:-:S04]  /*3be0*/  IMAD.WIDE.U32 R6, R7, 0x4, R2 ;  /* 0x0000000407067825 */ /* 0x001fc800078e0002 */
[C---:B------:R-:W-:Y:S02]  /*3bf0*/  VIADD R29, R5.reuse, 0xfffffffc ;  /* 0xfffffffc051d7836 */ /* 0x040fe40000000000 */
[----:B------:R-:W-:Y:S02]  /*3c00*/  VIADD R31, R5, 0xfffffffd ;  /* 0xfffffffd051f7836 */ /* 0x000fe40000000000 */
[----:B------:R-:W-:-:S04]  /*3c10*/  IMAD.WIDE.U32 R24, R25, 0x4, R2 ;  /* 0x0000000419187825 */ /* 0x000fc800078e0002 */
[----:B------:R-:W-:Y:S02]  /*3c20*/  VIADD R33, R5, 0xfffffffe ;  /* 0xfffffffe05217836 */ /* 0x000fe40000000000 */
[----:B------:R-:W-:-:S04]  /*3c30*/  IMAD.WIDE.U32 R26, R27, 0x4, R2 ;  /* 0x000000041b1a7825 */ /* 0x000fc800078e0002 */
[----:B------:R-:W-:-:S04]  /*3c40*/  IMAD.WIDE.U32 R28, R29, 0x4, R2 ;  /* 0x000000041d1c7825 */ /* 0x000fc800078e0002 */
[----:B------:R-:W-:-:S04]  /*3c50*/  IMAD.WIDE.U32 R30, R31, 0x4, R2 ;  /* 0x000000041f1e7825 */ /* 0x000fc800078e0002 */
[----:B------:R-:W-:-:S04]  /*3c60*/  IMAD.WIDE.U32 R32, R33, 0x4, R2 ;  /* 0x0000000421207825 */ /* 0x000fc800078e0002 */
[C---:B------:R-:W-:Y:S02]  /*3c70*/  VIADD R35, R5.reuse, 0x1 ;  /* 0x0000000105237836 */ /* 0x040fe40000000000 */
[C---:B------:R-:W-:Y:S02]  /*3c80*/  VIADD R37, R5.reuse, 0x2 ;  /* 0x0000000205257836 */ /* 0x040fe40000000000 */
[C---:B------:R-:W-:Y:S02]  /*3c90*/  VIADD R39, R5.reuse, 0x3 ;  /* 0x0000000305277836 */ /* 0x040fe40000000000 */
[----:B-1----:R-:W-:Y:S01]  /*3ca0*/  VIADD R0, R0, 0x40 ;  /* 0x0000004000007836 */ /* 0x002fe20000000000 */
[----:B---3--:R0:W-:Y:S04]  /*3cb0*/  STG.E desc[UR14][R6.64], R20 ;  /* 0x0000001406007986 */ /* 0x0081e8000c10190e */
[----:B------:R1:W-:Y:S04]  /*3cc0*/  STG.E desc[UR14][R24.64], R21 ;  /* 0x0000001518007986 */ /* 0x0003e8000c10190e */
[----:B------:R3:W-:Y:S01]  /*3cd0*/  STG.E desc[UR14][R26.64], R22 ;  /* 0x000000161a007986 */ /* 0x0007e2000c10190e */
[----:B0-----:R-:W-:-:S03]  /*3ce0*/  VIADD R7, R5, 0xffffffff ;  /* 0xffffffff05077836 */ /* 0x001fc60000000000 */
[----:B------:R-:W-:Y:S01]  /*3cf0*/  STG.E desc[UR14][R28.64], R23 ;  /* 0x000000171c007986 */ /* 0x000fe2000c10190e */
[----:B------:R-:W-:-:S03]  /*3d00*/  IMAD.WIDE.U32 R6, R7, 0x4, R2 ;  /* 0x0000000407067825 */ /* 0x000fc600078e0002 */
[----:B----4-:R0:W-:Y:S01]  /*3d10*/  STG.E desc[UR14][R30.64], R16 ;  /* 0x000000101e007986 */ /* 0x0101e2000c10190e */
[----:B-1----:R-:W-:-:S03]  /*3d20*/  IMAD.WIDE.U32 R20, R5, 0x4, R2 ;  /* 0x0000000405147825 */ /* 0x002fc600078e0002 */
[----:B------:R1:W-:Y:S01]  /*3d30*/  STG.E desc[UR14][R32.64], R17 ;  /* 0x0000001120007986 */ /* 0x0003e2000c10190e */
[----:B------:R-:W-:-:S03]  /*3d40*/  IMAD.WIDE.U32 R24, R35, 0x4, R2 ;  /* 0x0000000423187825 */ /* 0x000fc600078e0002 */
[----:B------:R4:W-:Y:S01]  /*3d50*/  STG.E desc[UR14][R6.64], R18 ;  /* 0x0000001206007986 */ /* 0x0009e2000c10190e */
[----:B---3--:R-:W-:-:S03]  /*3d60*/  IMAD.WIDE.U32 R26, R37, 0x4, R2 ;  /* 0x00000004251a7825 */ /* 0x008fc600078e0002 */
[----:B------:R3:W-:Y:S01]  /*3d70*/  STG.E desc[UR14][R20.64], R19 ;  /* 0x0000001314007986 */ /* 0x0007e2000c10190e */
[----:B0-----:R-:W-:-:S03]  /*3d80*/  VIADD R31, R5, 0x5 ;  /* 0x00000005051f7836 */ /* 0x001fc60000000000 */
[----:B--2---:R-:W-:Y:S01]  /*3d90*/  STG.E desc[UR14][R24.64], R12 ;  /* 0x0000000c18007986 */ /* 0x004fe2000c10190e */
[C---:B-1----:R-:W-:Y:S02]  /*3da0*/  VIADD R17, R5.reuse, 0x4 ;  /* 0x0000000405117836 */ /* 0x042fe40000000000 */
[----:B------:R-:W-:Y:S01]  /*3db0*/  VIADD R33, R5, 0x6 ;  /* 0x0000000605217836 */ /* 0x000fe20000000000 */
[----:B------:R0:W-:Y:S01]  /*3dc0*/  STG.E desc[UR14][R26.64], R13 ;  /* 0x0000000d1a007986 */ /* 0x0001e2000c10190e */
[----:B------:R-:W-:-:S04]  /*3dd0*/  IMAD.WIDE.U32 R22, R39, 0x4, R2 ;  /* 0x0000000427167825 */ /* 0x000fc800078e0002 */
[C---:B------:R-:W-:Y:S01]  /*3de0*/  VIADD R35, R5.reuse, 0x7 ;  /* 0x0000000705237836 */ /* 0x040fe20000000000 */
[----:B------:R1:W-:Y:S01]  /*3df0*/  STG.E desc[UR14][R22.64], R14 ;  /* 0x0000000e16007986 */ /* 0x0003e2000c10190e */
[----:B------:R-:W-:Y:S02]  /*3e00*/  VIADD R29, R5, 0x8 ;  /* 0x00000008051d7836 */ /* 0x000fe40000000000 */
[----:B----4-:R-:W-:-:S04]  /*3e10*/  IMAD.WIDE.U32 R6, R17, 0x4, R2 ;  /* 0x0000000411067825 */ /* 0x010fc800078e0002 */
[--C-:B------:R-:W-:Y:S01]  /*3e20*/  IMAD.WIDE.U32 R16, R31, 0x4, R2.reuse ;  /* 0x000000041f107825 */ /* 0x100fe200078e0002 */
[----:B------:R1:W-:Y:S03]  /*3e30*/  STG.E desc[UR14][R6.64], R15 ;  /* 0x0000000f06007986 */ /* 0x0003e6000c10190e */
[--C-:B---3--:R-:W-:Y:S01]  /*3e40*/  IMAD.WIDE.U32 R18, R33, 0x4, R2.reuse ;  /* 0x0000000421127825 */ /* 0x108fe200078e0002 */
[----:B------:R1:W-:Y:S03]  /*3e50*/  STG.E desc[UR14][R16.64], R8 ;  /* 0x0000000810007986 */ /* 0x0003e6000c10190e */
[--C-:B------:R-:W-:Y:S01]  /*3e60*/  IMAD.WIDE.U32 R20, R35, 0x4, R2.reuse ;  /* 0x0000000423147825 */ /* 0x100fe200078e0002 */
[----:B------:R1:W-:Y:S03]  /*3e70*/  STG.E desc[UR14][R18.64], R9 ;  /* 0x0000000912007986 */ /* 0x0003e6000c10190e */
[----:B0-----:R-:W-:Y:S01]  /*3e80*/  IMAD.WIDE.U32 R12, R29, 0x4, R2 ;  /* 0x000000041d0c7825 */ /* 0x001fe200078e0002 */
[----:B------:R1:W-:Y:S03]  /*3e90*/  STG.E desc[UR14][R20.64], R10 ;  /* 0x0000000a14007986 */ /* 0x0003e6000c10190e */
[----:B------:R-:W-:Y:S01]  /*3ea0*/  VIADD R5, R5, 0x10 ;  /* 0x0000001005057836 */ /* 0x000fe20000000000 */
[----:B------:R1:W-:Y:S01]  /*3eb0*/  STG.E desc[UR14][R12.64], R11 ;  /* 0x0000000b0c007986 */ /* 0x0003e2000c10190e */
[----:B------:R-:W-:Y:S05]  /*3ec0*/  BRA.U UP0, `(.L_x_64) ;  /* 0xfffffffd00207547 */ /* 0x000fea000b83ffff */
.L_x_63:
[----:B------:R-:W-:Y:S05]  /*3ed0*/  @!P0 EXIT ;  /* 0x000000000000894d */ /* 0x000fea0003800000 */
[----:B------:R-:W-:Y:S02]  /*3ee0*/  UISETP.GE.U32.AND UP0, UPT, UR6, 0x8, UPT ;  /* 0x000000080600788c */ /* 0x000fe4000bf06070 */
[----:B------:R-:W-:-:S06]  /*3ef0*/  ULOP3.LUT UR7, UR13, 0x7, URZ, 0xc0, !UPT ;  /* 0x000000070d077892 */ /* 0x000fcc000f8ec0ff */
[----:B------:R-:W-:Y:S01]  /*3f00*/  ISETP.NE.AND P0, PT, RZ, UR7, PT ;  /* 0x00000007ff007c0c */ /* 0x000fe2000bf05270 */
[----:B------:R-:W-:-:S12]  /*3f10*/  BRA.U !UP0, `(.L_x_65) ;  /* 0x0000000108787547 */ /* 0x000fd8000b800000 */
[----:B------:R-:W-:Y:S01]  /*3f20*/  ULEA UR5, UR4, UR16, 0x2 ;  /* 0x0000001004057291 */ /* 0x000fe2000f8e10ff */
[----:B------:R-:W3:Y:S08]  /*3f30*/  LDC.64 R24, c[0x0][0x3b8] ;  /* 0x0000ee00ff187b82 */ /* 0x000ef00000000a00 */
[----:B-1---5:R-:W4:Y:S04]  /*3f40*/  LDL.128 R12, [UR5] ;  /* 0x00000005ff0c7983 */ /* 0x022f280008100c00 */
[----:B0-----:R-:W2:Y:S01]  /*3f50*/  LDL.128 R8, [UR5+0x10] ;  /* 0x00001005ff087983 */ /* 0x001ea20008100c00 */
[----:B------:R-:W-:Y:S01]  /*3f60*/  IMAD.U32 R5, RZ, RZ, UR4 ;  /* 0x00000004ff057e24 */ /* 0x000fe2000f8e00ff */
[----:B------:R-:W-:-:S03]  /*3f70*/  UIADD3 UR4, UPT, UPT, UR4, 0x8, URZ ;  /* 0x0000000804047890 */ /* 0x000fc6000fffe0ff */
[----:B------:R-:W-:-:S04]  /*3f80*/  IMAD R5, R4, UR13, R5 ;  /* 0x0000000d04057c24 */ /* 0x000fc8000f8e0205 */
[C---:B------:R-:W-:Y:S02]  /*3f90*/  VIADD R7, R5.reuse, 0x1 ;  /* 0x0000000105077836 */ /* 0x040fe40000000000 */
[C---:B------:R-:W-:Y:S02]  /*3fa0*/  VIADD R17, R5.reuse, 0x2 ;  /* 0x0000000205117836 */ /* 0x040fe40000000000 */
[----:B---3--:R-:W-:-:S04]  /*3fb0*/  IMAD.WIDE.U32 R2, R5, 0x4, R24 ;  /* 0x0000000405027825 */ /* 0x008fc800078e0018 */
[C---:B------:R-:W-:Y:S02]  /*3fc0*/  VIADD R19, R5.reuse, 0x3 ;  /* 0x0000000305137836 */ /* 0x040fe40000000000 */
[C---:B------:R-:W-:Y:S02]  /*3fd0*/  VIADD R21, R5.reuse, 0x4 ;  /* 0x0000000405157836 */ /* 0x040fe40000000000 */
[----:B------:R-:W-:Y:S02]  /*3fe0*/  VIADD R23, R5, 0x5 ;  /* 0x0000000505177836 */ /* 0x000fe40000000000 */
[----:B------:R-:W-:-:S04]  /*3ff0*/  IMAD.WIDE.U32 R6, R7, 0x4, R24 ;  /* 0x0000000407067825 */ /* 0x000fc800078e0018 */
[----:B------:R-:W-:Y:S02]  /*4000*/  VIADD R27, R5, 0x6 ;  /* 0x00000006051b7836 */ /* 0x000fe40000000000 */
[----:B------:R-:W-:-:S04]  /*4010*/  IMAD.WIDE.U32 R16, R17, 0x4, R24 ;  /* 0x0000000411107825 */ /* 0x000fc800078e0018 */
[----:B------:R-:W-:Y:S02]  /*4020*/  VIADD R5, R5, 0x7 ;  /* 0x0000000705057836 */ /* 0x000fe40000000000 */
[----:B------:R-:W-:-:S04]  /*4030*/  IMAD.WIDE.U32 R18, R19, 0x4, R24 ;  /* 0x0000000413127825 */ /* 0x000fc800078e0018 */
[--C-:B------:R-:W-:Y:S01]  /*4040*/  IMAD.WIDE.U32 R20, R21, 0x4, R24.reuse ;  /* 0x0000000415147825 */ /* 0x100fe200078e0018 */
[----:B----4-:R0:W-:Y:S04]  /*4050*/  STG.E desc[UR14][R2.64], R12 ;  /* 0x0000000c02007986 */ /* 0x0101e8000c10190e */
[----:B------:R3:W-:Y:S04]  /*4060*/  STG.E desc[UR14][R6.64], R13 ;  /* 0x0000000d06007986 */ /* 0x0007e8000c10190e */
[----:B------:R3:W-:Y:S01]  /*4070*/  STG.E desc[UR14][R16.64], R14 ;  /* 0x0000000e10007986 */ /* 0x0007e2000c10190e */
[----:B0-----:R-:W-:-:S03]  /*4080*/  IMAD.WIDE.U32 R2, R23, 0x4, R24 ;  /* 0x0000000417027825 */ /* 0x001fc600078e0018 */
[----:B------:R3:W-:Y:S01]  /*4090*/  STG.E desc[UR14][R18.64], R15 ;  /* 0x0000000f12007986 */ /* 0x0007e2000c10190e */
[----:B------:R-:W-:-:S03]  /*40a0*/  IMAD.WIDE.U32 R22, R27, 0x4, R24 ;  /* 0x000000041b167825 */ /* 0x000fc600078e0018 */
[----:B--2---:R3:W-:Y:S01]  /*40b0*/  STG.E desc[UR14][R20.64], R8 ;  /* 0x0000000814007986 */ /* 0x0047e2000c10190e */
[----:B------:R-:W-:-:S03]  /*40c0*/  IMAD.WIDE.U32 R24, R5, 0x4, R24 ;  /* 0x0000000405187825 */ /* 0x000fc600078e0018 */
[----:B------:R3:W-:Y:S04]  /*40d0*/  STG.E desc[UR14][R2.64], R9 ;  /* 0x0000000902007986 */ /* 0x0007e8000c10190e */
[----:B------:R3:W-:Y:S04]  /*40e0*/  STG.E desc[UR14][R22.64], R10 ;  /* 0x0000000a16007986 */ /* 0x0007e8000c10190e */
[----:B------:R3:W-:Y:S02]  /*40f0*/  STG.E desc[UR14][R24.64], R11 ;  /* 0x0000000b18007986 */ /* 0x0007e4000c10190e */
.L_x_65:
[----:B------:R-:W-:Y:S05]  /*4100*/  @!P0 EXIT ;  /* 0x000000000000894d */ /* 0x000fea0003800000 */
[----:B------:R-:W-:Y:S02]  /*4110*/  UISETP.GE.U32.AND UP0, UPT, UR7, 0x4, UPT ;  /* 0x000000040700788c */ /* 0x000fe4000bf06070 */
[----:B------:R-:W-:-:S06]  /*4120*/  ULOP3.LUT UR5, UR13, 0x3, URZ, 0xc0, !UPT ;  /* 0x000000030d057892 */ /* 0x000fcc000f8ec0ff */
[----:B------:R-:W-:Y:S01]  /*4130*/  ISETP.NE.AND P0, PT, RZ, UR5, PT ;  /* 0x00000005ff007c0c */ /* 0x000fe2000bf05270 */
[----:B------:R-:W-:-:S12]  /*4140*/  BRA.U !UP0, `(.L_x_66) ;  /* 0x0000000108447547 */ /* 0x000fd8000b800000 */
[----:B------:R-:W-:Y:S01]  /*4150*/  ULEA UR6, UR4, UR16, 0x2 ;  /* 0x0000001004067291 */ /* 0x000fe2000f8e10ff */
[----:B0--3--:R-:W0:Y:S08]  /*4160*/  LDC.64 R2, c[0x0][0x3b8] ;  /* 0x0000ee00ff027b82 */ /* 0x009e300000000a00 */
[----:B-1----:R-:W3:Y:S01]  /*4170*/  LDL.128 R8, [UR6] ;  /* 0x00000006ff087983 */ /* 0x002ee20008100c00 */
[----:B------:R-:W-:Y:S01]  /*4180*/  IMAD.U32 R7, RZ, RZ, UR4 ;  /* 0x00000004ff077e24 */ /* 0x000fe2000f8e00ff */
[----:B------:R-:W-:-:S03]  /*4190*/  UIADD3 UR4, UPT, UPT, UR4, 0x4, URZ ;  /* 0x0000000404047890 */ /* 0x000fc6000fffe0ff */
[----:B------:R-:W-:-:S04]  /*41a0*/  IMAD R7, R4, UR13, R7 ;  /* 0x0000000d04077c24 */ /* 0x000fc8000f8e0207 */
[C---:B------:R-:W-:Y:S02]  /*41b0*/  VIADD R13, R7.reuse, 0x1 ;  /* 0x00000001070d7836 */ /* 0x040fe40000000000 */
[C---:B------:R-:W-:Y:S02]  /*41c0*/  VIADD R15, R7.reuse, 0x2 ;  /* 0x00000002070f7836 */ /* 0x040fe40000000000 */
[C---:B------:R-:W-:Y:S02]  /*41d0*/  VIADD R5, R7.reuse, 0x3 ;  /* 0x0000000307057836 */ /* 0x040fe40000000000 */
[----:B0-----:R-:W-:-:S04]  /*41e0*/  IMAD.WIDE.U32 R6, R7, 0x4, R2 ;  /* 0x0000000407067825 */ /* 0x001fc800078e0002 */
[----:B------:R-:W-:-:S04]  /*41f0*/  IMAD.WIDE.U32 R12, R13, 0x4, R2 ;  /* 0x000000040d0c7825 */ /* 0x000fc800078e0002 */
[----:B-----5:R-:W-:-:S04]  /*4200*/  IMAD.WIDE.U32 R14, R15, 0x4, R2 ;  /* 0x000000040f0e7825 */ /* 0x020fc800078e0002 */
[----:B------:R-:W-:Y:S01]  /*4210*/  IMAD.WIDE.U32 R2, R5, 0x4, R2 ;  /* 0x0000000405027825 */ /* 0x000fe200078e0002 */
[----:B---3--:R4:W-:Y:S04]  /*4220*/  STG.E desc[UR14][R6.64], R8 ;  /* 0x0000000806007986 */ /* 0x0089e8000c10190e */
[----:B------:R4:W-:Y:S04]  /*4230*/  STG.E desc[UR14][R12.64], R9 ;  /* 0x000000090c007986 */ /* 0x0009e8000c10190e */
[----:B------:R4:W-:Y:S04]  /*4240*/  STG.E desc[UR14][R14.64], R10 ;  /* 0x0000000a0e007986 */ /* 0x0009e8000c10190e */
[----:B------:R4:W-:Y:S02]  /*4250*/  STG.E desc[UR14][R2.64], R11 ;  /* 0x0000000b02007986 */ /* 0x0009e4000c10190e */
.L_x_66:
[----:B------:R-:W-:Y:S05]  /*4260*/  @!P0 EXIT ;  /* 0x000000000000894d */ /* 0x000fea0003800000 */
[----:B-1-34-:R-:W1:Y:S01]  /*4270*/  LDC.64 R6, c[0x0][0x3b8] ;  /* 0x0000ee00ff067b82 */ /* 0x01ae620000000a00 */
[----:B------:R-:W-:Y:S01]  /*4280*/  IMAD.U32 R5, RZ, RZ, UR4 ;  /* 0x00000004ff057e24 */ /* 0x000fe2000f8e00ff */
[----:B------:R-:W-:Y:S02]  /*4290*/  UIADD3 UR5, UPT, UPT, -UR5, URZ, URZ ;  /* 0x000000ff05057290 */ /* 0x000fe4000fffe1ff */
[----:B------:R-:W-:Y:S01]  /*42a0*/  UIMAD UR4, UR4, 0x4, UR16 ;  /* 0x00000004040478a4 */ /* 0x000fe2000f8e0210 */
[----:B------:R-:W-:-:S11]  /*42b0*/  IMAD R5, R4, UR13, R5 ;  /* 0x0000000d04057c24 */ /* 0x000fd6000f8e0205 */
.L_x_67:
[----:B0--3--:R-:W3:Y:S01]  /*42c0*/  LDL R9, [UR4] ;  /* 0x00000004ff097983 */ /* 0x009ee20008100800 */
[C---:B-1----:R-:W-:Y:S01]  /*42d0*/  IMAD.WIDE.U32 R2, R5.reuse, 0x4, R6 ;  /* 0x0000000405027825 */ /* 0x042fe200078e0006 */
[----:B------:R-:W-:Y:S02]  /*42e0*/  UIADD3 UR5, UPT, UPT, UR5, 0x1, URZ ;  /* 0x0000000105057890 */ /* 0x000fe4000fffe0ff */
[----:B------:R-:W-:Y:S01]  /*42f0*/  UIADD3 UR4, UPT, UPT, UR4, 0x4, URZ ;  /* 0x0000000404047890 */ /* 0x000fe2000fffe0ff */
[----:B------:R-:W-:Y:S01]  /*4300*/  VIADD R5, R5, 0x1 ;  /* 0x0000000105057836 */ /* 0x000fe20000000000 */
[----:B------:R-:W-:Y:S01]  /*4310*/  UISETP.NE.AND UP0, UPT, UR5, URZ, UPT ;  /* 0x000000ff0500728c */ /* 0x000fe2000bf05270 */
[----:B---3--:R3:W-:Y:S08]  /*4320*/  STG.E desc[UR14][R2.64], R9 ;  /* 0x0000000902007986 */ /* 0x0087f0000c10190e */
[----:B------:R-:W-:Y:S05]  /*4330*/  BRA.U UP0, `(.L_x_67) ;  /* 0xfffffffd00e07547 */ /* 0x000fea000b83ffff */
[----:B------:R-:W-:Y:S05]  /*4340*/  EXIT ;  /* 0x000000000000794d */ /* 0x000fea0003800000 */
        .weak           $__internal_0_$__cuda_sm20_div_rn_f64_full
        .type           $__internal_0_$__cuda_sm20_div_rn_f64_full,@function
        .size           $__internal_0_$__cuda_sm20_div_rn_f64_full,($_Z7moveAntPdS_S_jjddS_PiP17curandStateXORWOW$__internal_accurate_pow - $__internal_0_$__cuda_sm20_div_rn_f64_full)
$__internal_0_$__cuda_sm20_div_rn_f64_full:
[C---:B------:R-:W-:Y:S01]  /*4350*/  FSETP.GEU.AND P1, PT, |R27|.reuse, 1.469367938527859385e-39, PT ;  /* 0x001000001b00780b */ /* 0x040fe20003f2e200 */
[----:B------:R-:W-:Y:S01]  /*4360*/  IMAD.MOV.U32 R34, RZ, RZ, 0x1 ;  /* 0x00000001ff227424 */ /* 0x000fe200078e00ff */
[----:B------:R-:W-:Y:S01]  /*4370*/  LOP3.LUT R16, R27, 0x800fffff, RZ, 0xc0, !PT ;  /* 0x800fffff1b107812 */ /* 0x000fe200078ec0ff */
[----:B------:R-:W-:Y:S01]  /*4380*/  IMAD.MOV.U32 R40, RZ, RZ, 0x1ca00000 ;  /* 0x1ca00000ff287424 */ /* 0x000fe200078e00ff */
[C---:B------:R-:W-:Y:S01]  /*4390*/  FSETP.GEU.AND P4, PT, |R29|.reuse, 1.469367938527859385e-39, PT ;  /* 0x001000001d00780b */ /* 0x040fe20003f8e200 */
[----:B------:R-:W-:Y:S01]  /*43a0*/  BSSY.RECONVERGENT B4, `(.L_x_68) ;  /* 0x0000052000047945 */ /* 0x000fe20003800200 */
[----:B------:R-:W-:Y:S01]  /*43b0*/  LOP3.LUT R17, R16, 0x3ff00000, RZ, 0xfc, !PT ;  /* 0x3ff0000010117812 */ /* 0x000fe200078efcff */
[----:B------:R-:W-:Y:S01]  /*43c0*/  IMAD.MOV.U32 R16, RZ, RZ, R26 ;  /* 0x000000ffff107224 */ /* 0x000fe200078e001a */
[----:B------:R-:W-:Y:S02]  /*43d0*/  LOP3.LUT R39, R29, 0x7ff00000, RZ, 0xc0, !PT ;  /* 0x7ff000001d277812 */ /* 0x000fe400078ec0ff */
[----:B------:R-:W-:-:S03]  /*43e0*/  LOP3.LUT R42, R27, 0x7ff00000, RZ, 0xc0, !PT ;  /* 0x7ff000001b2a7812 */ /* 0x000fc600078ec0ff */
[----:B------:R-:W-:Y:S01]  /*43f0*/  @!P1 DMUL R16, R26, 8.98846567431157953865e+307 ;  /* 0x7fe000001a109828 */ /* 0x000fe20000000000 */
[----:B------:R-:W-:Y:S01]  /*4400*/  ISETP.GE.U32.AND P3, PT, R39, R42, PT ;  /* 0x0000002a2700720c */ /* 0x000fe20003f66070 */
[----:B------:R-:W-:Y:S02]  /*4410*/  IMAD.MOV.U32 R41, RZ, RZ, R39 ;  /* 0x000000ffff297224 */ /* 0x000fe400078e0027 */
[----:B------:R-:W-:Y:S01]  /*4420*/  @!P4 LOP3.LUT R30, R27, 0x7ff00000, RZ, 0xc0, !PT ;  /* 0x7ff000001b1ec812 */ /* 0x000fe200078ec0ff */
[----:B------:R-:W-:Y:S01]  /*4430*/  @!P4 IMAD.MOV.U32 R36, RZ, RZ, RZ ;  /* 0x000000ffff24c224 */ /* 0x000fe200078e00ff */
[----:B------:R-:W0:Y:S01]  /*4440*/  MUFU.RCP64H R35, R17 ;  /* 0x0000001100237308 */ /* 0x000e220000001800 */
[----:B------:R-:W-:Y:S02]  /*4450*/  SEL R31, R40, 0x63400000, !P3 ;  /* 0x63400000281f7807 */ /* 0x000fe40005800000 */
[----:B------:R-:W-:Y:S02]  /*4460*/  @!P4 ISETP.GE.U32.AND P5, PT, R39, R30, PT ;  /* 0x0000001e2700c20c */ /* 0x000fe40003fa6070 */
[----:B------:R-:W-:-:S02]  /*4470*/  LOP3.LUT R31, R31, 0x800fffff, R29, 0xf8, !PT ;  /* 0x800fffff1f1f7812 */ /* 0x000fc400078ef81d */
[----:B------:R-:W-:Y:S01]  /*4480*/  @!P1 LOP3.LUT R42, R17, 0x7ff00000, RZ, 0xc0, !PT ;  /* 0x7ff00000112a9812 */ /* 0x000fe200078ec0ff */
[----:B0-----:R-:W-:-:S08]  /*4490*/  DFMA R32, R34, -R16, 1 ;  /* 0x3ff000002220742b */ /* 0x001fd00000000810 */
[----:B------:R-:W-:-:S08]  /*44a0*/  DFMA R32, R32, R32, R32 ;  /* 0x000000202020722b */ /* 0x000fd00000000020 */
[----:B------:R-:W-:Y:S01]  /*44b0*/  DFMA R34, R34, R32, R34 ;  /* 0x000000202222722b */ /* 0x000fe20000000022 */
[----:B------:R-:W-:-:S04]  /*44c0*/  @!P4 SEL R33, R40, 0x63400000, !P5 ;  /* 0x634000002821c807 */ /* 0x000fc80006800000 */
[----:B------:R-:W-:-:S03]  /*44d0*/  @!P4 LOP3.LUT R30, R33, 0x80000000, R29, 0xf8, !PT ;  /* 0x80000000211ec812 */ /* 0x000fc600078ef81d */
[----:B------:R-:W-:Y:S01]  /*44e0*/  DFMA R32, R34, -R16, 1 ;  /* 0x3ff000002220742b */ /* 0x000fe20000000810 */
[----:B------:R-:W-:Y:S01]  /*44f0*/  @!P4 LOP3.LUT R37, R30, 0x100000, RZ, 0xfc, !PT ;  /* 0x001000001e25c812 */ /* 0x000fe200078efcff */
[----:B------:R-:W-:-:S06]  /*4500*/  IMAD.MOV.U32 R30, RZ, RZ, R28 ;  /* 0x000000ffff1e7224 */ /* 0x000fcc00078e001c */
[----:B------:R-:W-:Y:S02]  /*4510*/  DFMA R32, R34, R32, R34 ;  /* 0x000000202220722b */ /* 0x000fe40000000022 */
[----:B------:R-:W-:-:S08]  /*4520*/  @!P4 DFMA R30, R30, 2, -R36 ;  /* 0x400000001e1ec82b */ /* 0x000fd00000000824 */
[----:B------:R-:W-:Y:S02]  /*4530*/  DMUL R34, R32, R30 ;  /* 0x0000001e20227228 */ /* 0x000fe40000000000 */
[----:B------:R-:W-:-:S05]  /*4540*/  @!P4 LOP3.LUT R41, R31, 0x7ff00000, RZ, 0xc0, !PT ;  /* 0x7ff000001f29c812 */ /* 0x000fca00078ec0ff */
[----:B------:R-:W-:Y:S01]  /*4550*/  VIADD R43, R41, 0xffffffff ;  /* 0xffffffff292b7836 */ /* 0x000fe20000000000 */
[----:B------:R-:W-:-:S04]  /*4560*/  DFMA R36, R34, -R16, R30 ;  /* 0x800000102224722b */ /* 0x000fc8000000001e */
[----:B------:R-:W-:Y:S01]  /*4570*/  ISETP.GT.U32.AND P1, PT, R43, 0x7feffffe, PT ;  /* 0x7feffffe2b00780c */ /* 0x000fe20003f24070 */
[----:B------:R-:W-:-:S03]  /*4580*/  VIADD R43, R42, 0xffffffff ;  /* 0xffffffff2a2b7836 */ /* 0x000fc60000000000 */
[----:B------:R-:W-:Y:S02]  /*4590*/  DFMA R36, R32, R36, R34 ;  /* 0x000000242024722b */ /* 0x000fe40000000022 */
[----:B------:R-:W-:-:S13]  /*45a0*/  ISETP.GT.U32.OR P1, PT, R43, 0x7feffffe, P1 ;  /* 0x7feffffe2b00780c */ /* 0x000fda0000f24470 */
[----:B------:R-:W-:Y:S05]  /*45b0*/  @P1 BRA `(.L_x_69) ;  /* 0x00000000006c1947 */ /* 0x000fea0003800000 */
[----:B------:R-:W-:Y:S01]  /*45c0*/  LOP3.LUT R28, R27, 0x7ff00000, RZ, 0xc0, !PT ;  /* 0x7ff000001b1c7812 */ /* 0x000fe200078ec0ff */
[----:B------:R-:W-:-:S03]  /*45d0*/  IMAD.MOV.U32 R34, RZ, RZ, RZ ;  /* 0x000000ffff227224 */ /* 0x000fc600078e00ff */
[CC--:B------:R-:W-:Y:S02]  /*45e0*/  VIADDMNMX R29, R39.reuse, -R28.reuse, 0xb9600000, !PT ;  /* 0xb9600000271d7446 */ /* 0x0c0fe4000780091c */
[----:B------:R-:W-:Y:S02]  /*45f0*/  ISETP.GE.U32.AND P1, PT, R39, R28, PT ;  /* 0x0000001c2700720c */ /* 0x000fe40003f26070 */
[----:B------:R-:W-:Y:S02]  /*4600*/  VIMNMX R28, PT, PT, R29, 0x46a00000, PT ;  /* 0x46a000001d1c7848 */ /* 0x000fe40003fe0100 */
[----:B------:R-:W-:-:S05]  /*4610*/  SEL R29, R40, 0x63400000, !P1 ;  /* 0x63400000281d7807 */ /* 0x000fca0004800000 */
[----:B------:R-:W-:-:S04]  /*4620*/  IMAD.IADD R28, R28, 0x1, -R29 ;  /* 0x000000011c1c7824 */ /* 0x000fc800078e0a1d */
[----:B------:R-:W-:-:S06]  /*4630*/  VIADD R35, R28, 0x7fe00000 ;  /* 0x7fe000001c237836 */ /* 0x000fcc0000000000 */
[----:B------:R-:W-:-:S10]  /*4640*/  DMUL R32, R36, R34 ;  /* 0x0000002224207228 */ /* 0x000fd40000000000 */
[----:B------:R-:W-:-:S13]  /*4650*/  FSETP.GTU.AND P1, PT, |R33|, 1.469367938527859385e-39, PT ;  /* 0x001000002100780b */ /* 0x000fda0003f2c200 */
[----:B------:R-:W-:Y:S05]  /*4660*/  @P1 BRA `(.L_x_70) ;  /* 0x0000000000941947 */ /* 0x000fea0003800000 */
[----:B------:R-:W-:Y:S01]  /*4670*/  DFMA R16, R36, -R16, R30 ;  /* 0x800000102410722b */ /* 0x000fe2000000001e */
[----:B------:R-:W-:-:S09]  /*4680*/  IMAD.MOV.U32 R34, RZ, RZ, RZ ;  /* 0x000000ffff227224 */ /* 0x000fd200078e00ff */
[C---:B------:R-:W-:Y:S02]  /*4690*/  FSETP.NEU.AND P1, PT, R17.reuse, RZ, PT ;  /* 0x000000ff1100720b */ /* 0x040fe40003f2d000 */
[----:B------:R-:W-:-:S04]  /*46a0*/  LOP3.LUT R27, R17, 0x80000000, R27, 0x48, !PT ;  /* 0x80000000111b7812 */ /* 0x000fc800078e481b */
[----:B------:R-:W-:-:S07]  /*46b0*/  LOP3.LUT R35, R27, R35, RZ, 0xfc, !PT ;  /* 0x000000231b237212 */ /* 0x000fce00078efcff */
[----:B------:R-:W-:Y:S05]  /*46c0*/  @!P1 BRA `(.L_x_70) ;  /* 0x00000000007c9947 */ /* 0x000fea0003800000 */
[----:B------:R-:W-:Y:S01]  /*46d0*/  IMAD.MOV R17, RZ, RZ, -R28 ;  /* 0x000000ffff117224 */ /* 0x000fe200078e0a1c */
[----:B------:R-:W-:Y:S01]  /*46e0*/  DMUL.RP R34, R36, R34 ;  /* 0x0000002224227228 */ /* 0x000fe20000008000 */
[----:B------:R-:W-:-:S06]  /*46f0*/  IMAD.MOV.U32 R16, RZ, RZ, RZ ;  /* 0x000000ffff107224 */ /* 0x000fcc00078e00ff */
[----:B------:R-:W-:-:S03]  /*4700*/  DFMA R16, R32, -R16, R36 ;  /* 0x800000102010722b */ /* 0x000fc60000000024 */
[----:B------:R-:W-:-:S03]  /*4710*/  LOP3.LUT R27, R35, R27, RZ, 0x3c, !PT ;  /* 0x0000001b231b7212 */ /* 0x000fc600078e3cff */
[----:B------:R-:W-:-:S04]  /*4720*/  IADD3 R16, PT, PT, -R28, -0x43300000, RZ ;  /* 0xbcd000001c107810 */ /* 0x000fc80007ffe1ff */
[----:B------:R-:W-:-:S04]  /*4730*/  FSETP.NEU.AND P1, PT, |R17|, R16, PT ;  /* 0x000000101100720b */ /* 0x000fc80003f2d200 */
[----:B------:R-:W-:Y:S02]  /*4740*/  FSEL R32, R34, R32, !P1 ;  /* 0x0000002022207208 */ /* 0x000fe40004800000 */
[----:B------:R-:W-:Y:S01]  /*4750*/  FSEL R33, R27, R33, !P1 ;  /* 0x000000211b217208 */ /* 0x000fe20004800000 */
[----:B------:R-:W-:Y:S06]  /*4760*/  BRA `(.L_x_70) ;  /* 0x0000000000547947 */ /* 0x000fec0003800000 */
.L_x_69:
[----:B------:R-:W-:-:S14]  /*4770*/  DSETP.NAN.AND P1, PT, R28, R28, PT ;  /* 0x0000001c1c00722a */ /* 0x000fdc0003f28000 */
[----:B------:R-:W-:Y:S05]  /*4780*/  @P1 BRA `(.L_x_71) ;  /* 0x0000000000441947 */ /* 0x000fea0003800000 */
[----:B------:R-:W-:-:S14]  /*4790*/  DSETP.NAN.AND P1, PT, R26, R26, PT ;  /* 0x0000001a1a00722a */ /* 0x000fdc0003f28000 */
[----:B------:R-:W-:Y:S05]  /*47a0*/  @P1 BRA `(.L_x_72) ;  /* 0x0000000000301947 */ /* 0x000fea0003800000 */
[----:B------:R-:W-:Y:S01]  /*47b0*/  ISETP.NE.AND P1, PT, R41, R42, PT ;  /* 0x0000002a2900720c */ /* 0x000fe20003f25270 */
[----:B------:R-:W-:Y:S02]  /*47c0*/  IMAD.MOV.U32 R32, RZ, RZ, 0x0 ;  /* 0x00000000ff207424 */ /* 0x000fe400078e00ff */
[----:B------:R-:W-:-:S10]  /*47d0*/  IMAD.MOV.U32 R33, RZ, RZ, -0x80000 ;  /* 0xfff80000ff217424 */ /* 0x000fd400078e00ff */
[----:B------:R-:W-:Y:S05]  /*47e0*/  @!P1 BRA `(.L_x_70) ;  /* 0x0000000000349947 */ /* 0x000fea0003800000 */
[----:B------:R-:W-:Y:S02]  /*47f0*/  ISETP.NE.AND P1, PT, R41, 0x7ff00000, PT ;  /* 0x7ff000002900780c */ /* 0x000fe40003f25270 */
[----:B------:R-:W-:Y:S02]  /*4800*/  LOP3.LUT R33, R29, 0x80000000, R27, 0x48, !PT ;  /* 0x800000001d217812 */ /* 0x000fe400078e481b */
[----:B------:R-:W-:-:S13]  /*4810*/  ISETP.EQ.OR P1, PT, R42, RZ, !P1 ;  /* 0x000000ff2a00720c */ /* 0x000fda0004f22670 */
[----:B------:R-:W-:Y:S01]  /*4820*/  @P1 LOP3.LUT R16, R33, 0x7ff00000, RZ, 0xfc, !PT ;  /* 0x7ff0000021101812 */ /* 0x000fe200078efcff */
[----:B------:R-:W-:Y:S02]  /*4830*/  @!P1 IMAD.MOV.U32 R32, RZ, RZ, RZ ;  /* 0x000000ffff209224 */ /* 0x000fe400078e00ff */
[----:B------:R-:W-:Y:S02]  /*4840*/  @P1 IMAD.MOV.U32 R32, RZ, RZ, RZ ;  /* 0x000000ffff201224 */ /* 0x000fe400078e00ff */
[----:B------:R-:W-:Y:S01]  /*4850*/  @P1 IMAD.MOV.U32 R33, RZ, RZ, R16 ;  /* 0x000000ffff211224 */ /* 0x000fe200078e0010 */
[----:B------:R-:W-:Y:S06]  /*4860*/  BRA `(.L_x_70) ;  /* 0x0000000000147947 */ /* 0x000fec0003800000 */
.L_x_72:
[----:B------:R-:W-:Y:S01]  /*4870*/  LOP3.LUT R33, R27, 0x80000, RZ, 0xfc, !PT ;  /* 0x000800001b217812 */ /* 0x000fe200078efcff */
[----:B------:R-:W-:Y:S01]  /*4880*/  IMAD.MOV.U32 R32, RZ, RZ, R26 ;  /* 0x000000ffff207224 */ /* 0x000fe200078e001a */
[----:B------:R-:W-:Y:S06]  /*4890*/  BRA `(.L_x_70) ;  /* 0x0000000000087947 */ /* 0x000fec0003800000 */
.L_x_71:
[----:B------:R-:W-:Y:S01]  /*48a0*/  LOP3.LUT R33, R29, 0x80000, RZ, 0xfc, !PT ;  /* 0x000800001d217812 */ /* 0x000fe200078efcff */
[----:B------:R-:W-:-:S07]  /*48b0*/  IMAD.MOV.U32 R32, RZ, RZ, R28 ;  /* 0x000000ffff207224 */ /* 0x000fce00078e001c */
.L_x_70:
[----:B------:R-:W-:Y:S05]  /*48c0*/  BSYNC.RECONVERGENT B4 ;  /* 0x0000000000047941 */ /* 0x000fea0003800200 */
.L_x_68:
[----:B------:R-:W-:Y:S02]  /*48d0*/  IMAD.MOV.U32 R39, RZ, RZ, 0x0 ;  /* 0x00000000ff277424 */ /* 0x000fe400078e00ff */
[----:B------:R-:W-:Y:S02]  /*48e0*/  IMAD.MOV.U32 R16, RZ, RZ, R32 ;  /* 0x000000ffff107224 */ /* 0x000fe400078e0020 */
[----:B------:R-:W-:Y:S01]  /*48f0*/  IMAD.MOV.U32 R17, RZ, RZ, R33 ;  /* 0x000000ffff117224 */ /* 0x000fe200078e0021 */
[----:B------:R-:W-:Y:S06]  /*4900*/  RET.REL.NODEC R38 `(_Z7moveAntPdS_S_jjddS_PiP17curandStateXORWOW) ;  /* 0xffffffb426bc7950 */ /* 0x000fec0003c3ffff */
        .type           $_Z7moveAntPdS_S_jjddS_PiP17curandStateXORWOW$__internal_accurate_pow,@function
        .size           $_Z7moveAntPdS_S_jjddS_PiP17curandStateXORWOW$__internal_accurate_pow,(.L_x_104 - $_Z7moveAntPdS_S_jjddS_PiP17curandStateXORWOW$__internal_accurate_pow)
$_Z7moveAntPdS_S_jjddS_PiP17curandStateXORWOW$__internal_accurate_pow:
[----:B------:R-:W-:Y:S01]  /*4910*/  ISETP.GT.U32.AND P1, PT, R13, 0xfffff, PT ;  /* 0x000fffff0d00780c */ /* 0x000fe20003f24070 */
[----:B------:R-:W-:Y:S01]  /*4920*/  IMAD.MOV.U32 R26, RZ, RZ, R28 ;  /* 0x000000ffff1a7224 */ /* 0x000fe200078e001c */
[----:B------:R-:W-:Y:S01]  /*4930*/  UMOV UR42, 0x7d2cafe2 ;  /* 0x7d2cafe2002a7882 */ /* 0x000fe20000000000 */
[----:B------:R-:W-:Y:S01]  /*4940*/  IMAD.MOV.U32 R27, RZ, RZ, R13 ;  /* 0x000000ffff1b7224 */ /* 0x000fe200078e000d */
[----:B------:R-:W-:Y:S01]  /*4950*/  UMOV UR43, 0x3eb0f5ff ;  /* 0x3eb0f5ff002b7882 */ /* 0x000fe20000000000 */
[----:B------:R-:W-:Y:S01]  /*4960*/  IMAD.MOV.U32 R32, RZ, RZ, RZ ;  /* 0x000000ffff207224 */ /* 0x000fe200078e00ff */
[----:B------:R-:W-:Y:S01]  /*4970*/  UMOV UR44, 0x3b39803f ;  /* 0x3b39803f002c7882 */ /* 0x000fe20000000000 */
[----:B------:R-:W-:Y:S01]  /*4980*/  IMAD.MOV.U32 R30, RZ, RZ, 0x41ad3b5a ;  /* 0x41ad3b5aff1e7424 */ /* 0x000fe200078e00ff */
[----:B------:R-:W-:Y:S01]  /*4990*/  UMOV UR45, 0x3c7abc9e ;  /* 0x3c7abc9e002d7882 */ /* 0x000fe20000000000 */
[----:B------:R-:W-:Y:S02]  /*49a0*/  IMAD.MOV.U32 R31, RZ, RZ, 0x3ed0f5d2 ;  /* 0x3ed0f5d2ff1f7424 */ /* 0x000fe400078e00ff */
[----:B------:R-:W-:-:S02]  /*49b0*/  IMAD.MOV.U32 R43, RZ, RZ, R11 ;  /* 0x000000ffff2b7224 */ /* 0x000fc400078e000b */
[----:B------:R-:W-:Y:S01]  /*49c0*/  @!P1 DMUL R38, R26, 1.80143985094819840000e+16 ;  /* 0x435000001a269828 */ /* 0x000fe20000000000 */
[--C-:B------:R-:W-:Y:S01]  /*49d0*/  IMAD.MOV.U32 R26, RZ, RZ, R13.reuse ;  /* 0x000000ffff1a7224 */ /* 0x100fe200078e000d */
[----:B------:R-:W-:Y:S01]  /*49e0*/  SHF.R.U32.HI R13, RZ, 0x14, R13 ;  /* 0x00000014ff0d7819 */ /* 0x000fe2000001160d */
[----:B------:R-:W-:-:S07]  /*49f0*/  IMAD.SHL.U32 R11, R43, 0x2, RZ ;  /* 0x000000022b0b7824 */ /* 0x000fce00078e00ff */
[----:B------:R-:W-:Y:S01]  /*4a00*/  @!P1 IMAD.MOV.U32 R26, RZ, RZ, R39 ;  /* 0x000000ffff1a9224 */ /* 0x000fe200078e0027 */
[----:B------:R-:W-:Y:S01]  /*4a10*/  @!P1 LEA.HI R13, R39, 0xffffffca, RZ, 0xc ;  /* 0xffffffca270d9811 */ /* 0x000fe200078f60ff */
[----:B------:R-:W-:Y:S01]  /*4a20*/  @!P1 IMAD.MOV.U32 R28, RZ, RZ, R38 ;  /* 0x000000ffff1c9224 */ /* 0x000fe200078e0026 */
[----:B------:R-:W-:Y:S02]  /*4a30*/  ISETP.GT.U32.AND P1, PT, R11, -0x2000001, PT ;  /* 0xfdffffff0b00780c */ /* 0x000fe40003f24070 */
[----:B------:R-:W-:-:S04]  /*4a40*/  LOP3.LUT R26, R26, 0x800fffff, RZ, 0xc0, !PT ;  /* 0x800fffff1a1a7812 */ /* 0x000fc800078ec0ff */
[----:B------:R-:W-:-:S04]  /*4a50*/  LOP3.LUT R29, R26, 0x3ff00000, RZ, 0xfc, !PT ;  /* 0x3ff000001a1d7812 */ /* 0x000fc800078efcff */
[----:B------:R-:W-:-:S13]  /*4a60*/  ISETP.GE.U32.AND P4, PT, R29, 0x3ff6a09f, PT ;  /* 0x3ff6a09f1d00780c */ /* 0x000fda0003f86070 */
[----:B------:R-:W-:-:S04]  /*4a70*/  @P4 VIADD R27, R29, 0xfff00000 ;  /* 0xfff000001d1b4836 */ /* 0x000fc80000000000 */
[----:B------:R-:W-:-:S06]  /*4a80*/  @P4 IMAD.MOV.U32 R29, RZ, RZ, R27 ;  /* 0x000000ffff1d4224 */ /* 0x000fcc00078e001b */
[C---:B------:R-:W-:Y:S02]  /*4a90*/  DADD R34, R28.reuse, 1 ;  /* 0x3ff000001c227429 */ /* 0x040fe40000000000 */
[----:B------:R-:W-:-:S04]  /*4aa0*/  DADD R28, R28, -1 ;  /* 0xbff000001c1c7429 */ /* 0x000fc80000000000 */
[----:B------:R-:W0:Y:S02]  /*4ab0*/  MUFU.RCP64H R33, R35 ;  /* 0x0000002300217308 */ /* 0x000e240000001800 */
[----:B0-----:R-:W-:-:S08]  /*4ac0*/  DFMA R26, -R34, R32, 1 ;  /* 0x3ff00000221a742b */ /* 0x001fd00000000120 */
[----:B------:R-:W-:-:S08]  /*4ad0*/  DFMA R26, R26, R26, R26 ;  /* 0x0000001a1a1a722b */ /* 0x000fd0000000001a */
[----:B------:R-:W-:-:S08]  /*4ae0*/  DFMA R32, R32, R26, R32 ;  /* 0x0000001a2020722b */ /* 0x000fd00000000020 */
[----:B------:R-:W-:-:S08]  /*4af0*/  DMUL R26, R28, R32 ;  /* 0x000000201c1a7228 */ /* 0x000fd00000000000 */
[----:B------:R-:W-:-:S08]  /*4b00*/  DFMA R26, R28, R32, R26 ;  /* 0x000000201c1a722b */ /* 0x000fd0000000001a */
[----:B------:R-:W-:-:S08]  /*4b10*/  DMUL R40, R26, R26 ;  /* 0x0000001a1a287228 */ /* 0x000fd00000000000 */
[----:B------:R-:W-:Y:S01]  /*4b20*/  DFMA R30, R40, UR42, R30 ;  /* 0x0000002a281e7c2b */ /* 0x000fe2000800001e */
[----:B------:R-:W-:Y:S01]  /*4b30*/  UMOV UR42, 0x75488a3f ;  /* 0x75488a3f002a7882 */ /* 0x000fe20000000000 */
[----:B------:R-:W-:-:S06]  /*4b40*/  UMOV UR43, 0x3ef3b20a ;  /* 0x3ef3b20a002b7882 */ /* 0x000fcc0000000000 */
[----:B------:R-:W-:Y:S01]  /*4b50*/  DFMA R36, R40, R30, UR42 ;  /* 0x0000002a28247e2b */ /* 0x000fe2000800001e */
[----:B------:R-:W-:Y:S01]  /*4b60*/  UMOV UR42, 0xe4faecd5 ;  /* 0xe4faecd5002a7882 */ /* 0x000fe20000000000 */
[----:B------:R-:W-:Y:S01]  /*4b70*/  UMOV UR43, 0x3f1745cd ;  /* 0x3f1745cd002b7882 */ /* 0x000fe20000000000 */
[----:B------:R-:W-:-:S05]  /*4b80*/  DADD R30, R28, -R26 ;  /* 0x000000001c1e7229 */ /* 0x000fca000000081a */
[----:B------:R-:W-:Y:S01]  /*4b90*/  DFMA R36, R40, R36, UR42 ;  /* 0x0000002a28247e2b */ /* 0x000fe20008000024 */
[----:B------:R-:W-:Y:S01]  /*4ba0*/  UMOV UR42, 0x258a578b ;  /* 0x258a578b002a7882 */ /* 0x000fe20000000000 */
[----:B------:R-:W-:Y:S01]  /*4bb0*/  UMOV UR43, 0x3f3c71c7 ;  /* 0x3f3c71c7002b7882 */ /* 0x000fe20000000000 */
[----:B------:R-:W-:-:S05]  /*4bc0*/  DADD R30, R30, R30 ;  /* 0x000000001e1e7229 */ /* 0x000fca000000001e */
[----:B------:R-:W-:Y:S01]  /*4bd0*/  DFMA R36, R40, R36, UR42 ;  /* 0x0000002a28247e2b */ /* 0x000fe20008000024 */
[----:B------:R-:W-:Y:S01]  /*4be0*/  UMOV UR42, 0x9242b910 ;  /* 0x9242b910002a7882 */ /* 0x000fe20000000000 */
[----:B------:R-:W-:Y:S01]  /*4bf0*/  UMOV UR43, 0x3f624924 ;  /* 0x3f624924002b7882 */ /* 0x000fe20000000000 */
[----:B------:R-:W-:-:S05]  /*4c00*/  DFMA R30, R28, -R26, R30 ;  /* 0x8000001a1c1e722b */ /* 0x000fca000000001e */
[----:B------:R-:W-:Y:S01]  /*4c10*/  DFMA R36, R40, R36, UR42 ;  /* 0x0000002a28247e2b */ /* 0x000fe20008000024 */
[----:B------:R-:W-:Y:S01]  /*4c20*/  UMOV UR42, 0x99999dfb ;  /* 0x99999dfb002a7882 */ /* 0x000fe20000000000 */
[----:B------:R-:W-:Y:S01]  /*4c30*/  UMOV UR43, 0x3f899999 ;  /* 0x3f899999002b7882 */ /* 0x000fe20000000000 */
[----:B------:R-:W-:Y:S02]  /*4c40*/  DMUL R30, R32, R30 ;  /* 0x0000001e201e7228 */ /* 0x000fe40000000000 */
[----:B------:R-:W-:-:S03]  /*4c50*/  DMUL R32, R26, R26 ;  /* 0x0000001a1a207228 */ /* 0x000fc60000000000 */
[----:B------:R-:W-:Y:S01]  /*4c60*/  DFMA R36, R40, R36, UR42 ;  /* 0x0000002a28247e2b */ /* 0x000fe20008000024 */
[----:B------:R-:W-:Y:S01]  /*4c70*/  UMOV UR42, 0x55555555 ;  /* 0x55555555002a7882 */ /* 0x000fe20000000000 */
[----:B------:R-:W-:-:S03]  /*4c80*/  UMOV UR43, 0x3fb55555 ;  /* 0x3fb55555002b7882 */ /* 0x000fc60000000000 */
[----:B------:R-:W-:Y:S02]  /*4c90*/  VIADD R39, R31, 0x100000 ;  /* 0x001000001f277836 */ /* 0x000fe40000000000 */
[----:B------:R-:W-:Y:S01]  /*4ca0*/  IMAD.MOV.U32 R38, RZ, RZ, R30 ;  /* 0x000000ffff267224 */ /* 0x000fe200078e001e */
[----:B------:R-:W-:-:S08]  /*4cb0*/  DFMA R28, R40, R36, UR42 ;  /* 0x0000002a281c7e2b */ /* 0x000fd00008000024 */
[----:B------:R-:W-:Y:S01]  /*4cc0*/  DADD R34, -R28, UR42 ;  /* 0x0000002a1c227e29 */ /* 0x000fe20008000100 */
[----:B------:R-:W-:Y:S01]  /*4cd0*/  UMOV UR42, 0xb9e7b0 ;  /* 0x00b9e7b0002a7882 */ /* 0x000fe20000000000 */
[----:B------:R-:W-:-:S06]  /*4ce0*/  UMOV UR43, 0x3c46a4cb ;  /* 0x3c46a4cb002b7882 */ /* 0x000fcc0000000000 */
[----:B------:R-:W-:Y:S02]  /*4cf0*/  DFMA R34, R40, R36, R34 ;  /* 0x000000242822722b */ /* 0x000fe40000000022 */
[C---:B------:R-:W-:Y:S02]  /*4d00*/  DFMA R36, R26.reuse, R26, -R32 ;  /* 0x0000001a1a24722b */ /* 0x040fe40000000820 */
[----:B------:R-:W-:-:S06]  /*4d10*/  DMUL R40, R26, R32 ;  /* 0x000000201a287228 */ /* 0x000fcc0000000000 */
[----:B------:R-:W-:Y:S02]  /*4d20*/  DFMA R36, R26, R38, R36 ;  /* 0x000000261a24722b */ /* 0x000fe40000000024 */
[----:B------:R-:W-:Y:S01]  /*4d30*/  DADD R38, R34, -UR42 ;  /* 0x8000002a22267e29 */ /* 0x000fe20008000000 */
[----:B------:R-:W-:Y:S01]  /*4d40*/  UMOV UR42, 0x80000000 ;  /* 0x80000000002a7882 */ /* 0x000fe20000000000 */
[----:B------:R-:W-:Y:S01]  /*4d50*/  DFMA R34, R26, R32, -R40 ;  /* 0x000000201a22722b */ /* 0x000fe20000000828 */
[----:B------:R-:W-:-:S07]  /*4d60*/  UMOV UR43, 0x43300000 ;  /* 0x43300000002b7882 */ /* 0x000fce0000000000 */
[----:B------:R-:W-:Y:S02]  /*4d70*/  DFMA R34, R30, R32, R34 ;  /* 0x000000201e22722b */ /* 0x000fe40000000022 */
[----:B------:R-:W-:-:S06]  /*4d80*/  DADD R32, R28, R38 ;  /* 0x000000001c207229 */ /* 0x000fcc0000000026 */
[----:B------:R-:W-:Y:S02]  /*4d90*/  DFMA R34, R26, R36, R34 ;  /* 0x000000241a22722b */ /* 0x000fe40000000022 */
[----:B------:R-:W-:Y:S02]  /*4da0*/  DADD R36, R28, -R32 ;  /* 0x000000001c247229 */ /* 0x000fe40000000820 */
[----:B------:R-:W-:-:S06]  /*4db0*/  DMUL R28, R32, R40 ;  /* 0x00000028201c7228 */ /* 0x000fcc0000000000 */
[----:B------:R-:W-:Y:S02]  /*4dc0*/  DADD R38, R38, R36 ;  /* 0x0000000026267229 */ /* 0x000fe40000000024 */
[----:B------:R-:W-:-:S08]  /*4dd0*/  DFMA R36, R32, R40, -R28 ;  /* 0x000000282024722b */ /* 0x000fd0000000081c */
[----:B------:R-:W-:-:S08]  /*4de0*/  DFMA R34, R32, R34, R36 ;  /* 0x000000222022722b */ /* 0x000fd00000000024 */
[----:B------:R-:W-:-:S08]  /*4df0*/  DFMA R38, R38, R40, R34 ;  /* 0x000000282626722b */ /* 0x000fd00000000022 */
[----:B------:R-:W-:-:S08]  /*4e00*/  DADD R34, R28, R38 ;  /* 0x000000001c227229 */ /* 0x000fd00000000026 */
[--C-:B------:R-:W-:Y:S02]  /*4e10*/  DADD R32, R26, R34.reuse ;  /* 0x000000001a207229 */ /* 0x100fe40000000022 */
[----:B------:R-:W-:-:S06]  /*4e20*/  DADD R28, R28, -R34 ;  /* 0x000000001c1c7229 */ /* 0x000fcc0000000822 */
[----:B------:R-:W-:Y:S02]  /*4e30*/  DADD R26, R26, -R32 ;  /* 0x000000001a1a7229 */ /* 0x000fe40000000820 */
[----:B------:R-:W-:-:S06]  /*4e40*/  DADD R28, R38, R28 ;  /* 0x00000000261c7229 */ /* 0x000fcc000000001c */
[----:B------:R-:W-:-:S08]  /*4e50*/  DADD R26, R34, R26 ;  /* 0x00000000221a7229 */ /* 0x000fd0000000001a */
[----:B------:R-:W-:Y:S01]  /*4e60*/  DADD R26, R28, R26 ;  /* 0x000000001c1a7229 */ /* 0x000fe2000000001a */
[C---:B------:R-:W-:Y:S02]  /*4e70*/  VIADD R28, R13.reuse, 0xfffffc01 ;  /* 0xfffffc010d1c7836 */ /* 0x040fe40000000000 */
[----:B------:R-:W-:Y:S02]  /*4e80*/  @P4 VIADD R28, R13, 0xfffffc02 ;  /* 0xfffffc020d1c4836 */ /* 0x000fe40000000000 */
[----:B------:R-:W-:-:S03]  /*4e90*/  IMAD.MOV.U32 R29, RZ, RZ, 0x43300000 ;  /* 0x43300000ff1d7424 */ /* 0x000fc600078e00ff */
[----:B------:R-:W-:Y:S01]  /*4ea0*/  DADD R34, R30, R26 ;  /* 0x000000001e227229 */ /* 0x000fe2000000001a */
[----:B------:R-:W-:-:S06]  /*4eb0*/  LOP3.LUT R28, R28, 0x80000000, RZ, 0x3c, !PT ;  /* 0x800000001c1c7812 */ /* 0x000fcc00078e3cff */
[----:B------:R-:W-:Y:S01]  /*4ec0*/  DADD R28, R28, -UR42 ;  /* 0x8000002a1c1c7e29 */ /* 0x000fe20008000000 */
[----:B------:R-:W-:Y:S01]  /*4ed0*/  UMOV UR42, 0xfefa39ef ;  /* 0xfefa39ef002a7882 */ /* 0x000fe20000000000 */
[----:B------:R-:W-:Y:S01]  /*4ee0*/  DADD R30, R32, R34 ;  /* 0x00000000201e7229 */ /* 0x000fe20000000022 */
[----:B------:R-:W-:-:S07]  /*4ef0*/  UMOV UR43, 0x3fe62e42 ;  /* 0x3fe62e42002b7882 */ /* 0x000fce0000000000 */
[--C-:B------:R-:W-:Y:S02]  /*4f00*/  DFMA R26, R28, UR42, R30.reuse ;  /* 0x0000002a1c1a7c2b */ /* 0x100fe4000800001e */
[----:B------:R-:W-:-:S06]  /*4f10*/  DADD R36, R32, -R30 ;  /* 0x0000000020247229 */ /* 0x000fcc000000081e */
[----:B------:R-:W-:Y:S02]  /*4f20*/  DFMA R32, R28, -UR42, R26 ;  /* 0x8000002a1c207c2b */ /* 0x000fe4000800001a */
[----:B------:R-:W-:-:S06]  /*4f30*/  DADD R36, R34, R36 ;  /* 0x0000000022247229 */ /* 0x000fcc0000000024 */
[----:B------:R-:W-:Y:S01]  /*4f40*/  DADD R32, -R30, R32 ;  /* 0x000000001e207229 */ /* 0x000fe20000000120 */
[----:B------:R-:W-:Y:S01]  /*4f50*/  LOP3.LUT R31, R43, 0xff0fffff, RZ, 0xc0, !PT ;  /* 0xff0fffff2b1f7812 */ /* 0x000fe200078ec0ff */
[----:B------:R-:W-:-:S03]  /*4f60*/  IMAD.MOV.U32 R30, RZ, RZ, R42 ;  /* 0x000000ffff1e7224 */ /* 0x000fc600078e002a */
[----:B------:R-:W-:-:S03]  /*4f70*/  SEL R31, R31, R43, P1 ;  /* 0x0000002b1f1f7207 */ /* 0x000fc60000800000 */
[----:B------:R-:W-:-:S08]  /*4f80*/  DADD R32, R36, -R32 ;  /* 0x0000000024207229 */ /* 0x000fd00000000820 */
[----:B------:R-:W-:-:S08]  /*4f90*/  DFMA R28, R28, UR44, R32 ;  /* 0x0000002c1c1c7c2b */ /* 0x000fd00008000020 */
[----:B------:R-:W-:-:S08]  /*4fa0*/  DADD R32, R26, R28 ;  /* 0x000000001a207229 */ /* 0x000fd0000000001c */
[----:B------:R-:W-:Y:S02]  /*4fb0*/  DADD R34, R26, -R32 ;  /* 0x000000001a227229 */ /* 0x000fe40000000820 */
[----:B------:R-:W-:-:S06]  /*4fc0*/  DMUL R26, R32, R30 ;  /* 0x0000001e201a7228 */ /* 0x000fcc0000000000 */
[----:B------:R-:W-:Y:S02]  /*4fd0*/  DADD R34, R28, R34 ;  /* 0x000000001c227229 */ /* 0x000fe40000000022 */
[----:B------:R-:W-:Y:S01]  /*4fe0*/  DFMA R32, R32, R30, -R26 ;  /* 0x0000001e2020722b */ /* 0x000fe2000000081a */
[----:B------:R-:W-:Y:S02]  /*4ff0*/  IMAD.MOV.U32 R28, RZ, RZ, 0x652b82fe ;  /* 0x652b82feff1c7424 */ /* 0x000fe400078e00ff */
[----:B------:R-:W-:-:S05]  /*5000*/  IMAD.MOV.U32 R29, RZ, RZ, 0x3ff71547 ;  /* 0x3ff71547ff1d7424 */ /* 0x000fca00078e00ff */
[----:B------:R-:W-:-:S08]  /*5010*/  DFMA R34, R34, R30, R32 ;  /* 0x0000001e2222722b */ /* 0x000fd00000000020 */
[----:B------:R-:W-:-:S08]  /*5020*/  DADD R30, R26, R34 ;  /* 0x000000001a1e7229 */ /* 0x000fd00000000022 */
[----:B------:R-:W-:Y:S02]  /*5030*/  DFMA R28, R30, R28, 6.75539944105574400000e+15 ;  /* 0x433800001e1c742b */ /* 0x000fe4000000001c */
[----:B------:R-:W-:Y:S01]  /*5040*/  FSETP.GEU.AND P1, PT, |R31|, 4.1917929649353027344, PT ;  /* 0x4086232b1f00780b */ /* 0x000fe20003f2e200 */
[----:B------:R-:W-:-:S05]  /*5050*/  DADD R26, R26, -R30 ;  /* 0x000000001a1a7229 */ /* 0x000fca000000081e */
[----:B------:R-:W-:-:S03]  /*5060*/  DADD R32, R28, -6.75539944105574400000e+15 ;  /* 0xc33800001c207429 */ /* 0x000fc60000000000 */
[----:B------:R-:W-:-:S05]  /*5070*/  DADD R34, R34, R26 ;  /* 0x0000000022227229 */ /* 0x000fca000000001a */
[----:B------:R-:W-:Y:S01]  /*5080*/  DFMA R36, R32, -UR42, R30 ;  /* 0x8000002a20247c2b */ /* 0x000fe2000800001e */
[----:B------:R-:W-:Y:S01]  /*5090*/  UMOV UR42, 0x3b39803f ;  /* 0x3b39803f002a7882 */ /* 0x000fe20000000000 */
[----:B------:R-:W-:-:S06]  /*50a0*/  UMOV UR43, 0x3c7abc9e ;  /* 0x3c7abc9e002b7882 */ /* 0x000fcc0000000000 */
[----:B------:R-:W-:Y:S01]  /*50b0*/  DFMA R32, R32, -UR42, R36 ;  /* 0x8000002a20207c2b */ /* 0x000fe20008000024 */
[----:B------:R-:W-:Y:S01]  /*50c0*/  UMOV UR42, 0x69ce2bdf ;  /* 0x69ce2bdf002a7882 */ /* 0x000fe20000000000 */
[----:B------:R-:W-:Y:S01]  /*50d0*/  IMAD.MOV.U32 R36, RZ, RZ, -0x35dec16 ;  /* 0xfca213eaff247424 */ /* 0x000fe200078e00ff */
[----:B------:R-:W-:Y:S01]  /*50e0*/  UMOV UR43, 0x3e5ade15 ;  /* 0x3e5ade15002b7882 */ /* 0x000fe20000000000 */
[----:B------:R-:W-:-:S06]  /*50f0*/  IMAD.MOV.U32 R37, RZ, RZ, 0x3e928af3 ;  /* 0x3e928af3ff257424 */ /* 0x000fcc00078e00ff */
[----:B------:R-:W-:Y:S01]  /*5100*/  DFMA R36, R32, UR42, R36 ;  /* 0x0000002a20247c2b */ /* 0x000fe20008000024 */
[----:B------:R-:W-:Y:S01]  /*5110*/  UMOV UR42, 0x62401315 ;  /* 0x62401315002a7882 */ /* 0x000fe20000000000 */
[----:B------:R-:W-:-:S06]  /*5120*/  UMOV UR43, 0x3ec71dee ;  /* 0x3ec71dee002b7882 */ /* 0x000fcc0000000000 */
[----:B------:R-:W-:Y:S01]  /*5130*/  DFMA R36, R32, R36, UR42 ;  /* 0x0000002a20247e2b */ /* 0x000fe20008000024 */
        /* <DEDUP_REMOVED lines=20> */
[----:B------:R-:W-:-:S08]  /*5280*/  DFMA R36, R32, R36, UR42 ;  /* 0x0000002a20247e2b */ /* 0x000fd00008000024 */
[----:B------:R-:W-:-:S08]  /*5290*/  DFMA R36, R32, R36, 1 ;  /* 0x3ff000002024742b */ /* 0x000fd00000000024 */
[----:B------:R-:W-:-:S10]  /*52a0*/  DFMA R32, R32, R36, 1 ;  /* 0x3ff000002020742b */ /* 0x000fd40000000024 */
[----:B------:R-:W-:Y:S02]  /*52b0*/  IMAD R27, R28, 0x100000, R33 ;  /* 0x001000001c1b7824 */ /* 0x000fe400078e0221 */
[----:B------:R-:W-:Y:S01]  /*52c0*/  IMAD.MOV.U32 R26, RZ, RZ, R32 ;  /* 0x000000ffff1a7224 */ /* 0x000fe200078e0020 */
[----:B------:R-:W-:Y:S06]  /*52d0*/  @!P1 BRA `(.L_x_73) ;  /* 0x0000000000309947 */ /* 0x000fec0003800000 */
[----:B------:R-:W-:Y:S01]  /*52e0*/  FSETP.GEU.AND P4, PT, |R31|, 4.2275390625, PT ;  /* 0x408748001f00780b */ /* 0x000fe20003f8e200 */
[C---:B------:R-:W-:Y:S02]  /*52f0*/  DADD R26, R30.reuse, +INF ;  /* 0x7ff000001e1a7429 */ /* 0x040fe40000000000 */
[----:B------:R-:W-:-:S08]  /*5300*/  DSETP.GEU.AND P1, PT, R30, RZ, PT ;  /* 0x000000ff1e00722a */ /* 0x000fd00003f2e000 */
[----:B------:R-:W-:Y:S02]  /*5310*/  FSEL R26, R26, RZ, P1 ;  /* 0x000000ff1a1a7208 */ /* 0x000fe40000800000 */
[----:B------:R-:W-:Y:S02]  /*5320*/  @!P4 LEA.HI R11, R28, R28, RZ, 0x1 ;  /* 0x0000001c1c0bc211 */ /* 0x000fe400078f08ff */
[----:B------:R-:W-:Y:S02]  /*5330*/  FSEL R27, R27, RZ, P1 ;  /* 0x000000ff1b1b7208 */ /* 0x000fe40000800000 */
[----:B------:R-:W-:-:S05]  /*5340*/  @!P4 SHF.R.S32.HI R11, RZ, 0x1, R11 ;  /* 0x00000001ff0bc819 */ /* 0x000fca000001140b */
[----:B------:R-:W-:Y:S02]  /*5350*/  @!P4 IMAD.IADD R28, R28, 0x1, -R11 ;  /* 0x000000011c1cc824 */ /* 0x000fe400078e0a0b */
[----:B------:R-:W-:-:S03]  /*5360*/  @!P4 IMAD R33, R11, 0x100000, R33 ;  /* 0x001000000b21c824 */ /* 0x000fc600078e0221 */
[----:B------:R-:W-:Y:S01]  /*5370*/  @!P4 LEA R29, R28, 0x3ff00000, 0x14 ;  /* 0x3ff000001c1dc811 */ /* 0x000fe200078ea0ff */
[----:B------:R-:W-:-:S06]  /*5380*/  @!P4 IMAD.MOV.U32 R28, RZ, RZ, RZ ;  /* 0x000000ffff1cc224 */ /* 0x000fcc00078e00ff */
[----:B------:R-:W-:-:S11]  /*5390*/  @!P4 DMUL R26, R32, R28 ;  /* 0x0000001c201ac228 */ /* 0x000fd60000000000 */
.L_x_73:
[----:B------:R-:W-:Y:S01]  /*53a0*/  DFMA R34, R34, R26, R26 ;  /* 0x0000001a2222722b */ /* 0x000fe2000000001a */
[----:B------:R-:W-:Y:S01]  /*53b0*/  IMAD.MOV.U32 R13, RZ, RZ, 0x0 ;  /* 0x00000000ff0d7424 */ /* 0x000fe200078e00ff */
[----:B------:R-:W-:-:S08]  /*53c0*/  DSETP.NEU.AND P1, PT, |R26|, +INF , PT ;  /* 0x7ff000001a00742a */ /* 0x000fd00003f2d200 */
[----:B------:R-:W-:Y:S02]  /*53d0*/  FSEL R26, R26, R34, !P1 ;  /* 0x000000221a1a7208 */ /* 0x000fe40004800000 */
[----:B------:R-:W-:Y:S01]  /*53e0*/  FSEL R27, R27, R35, !P1 ;  /* 0x000000231b1b7208 */ /* 0x000fe20004800000 */
[----:B------:R-:W-:Y:S06]  /*53f0*/  RET.REL.NODEC R12 `(_Z7moveAntPdS_S_jjddS_PiP17curandStateXORWOW) ;  /* 0xffffffac0c007950 */ /* 0x000fec0003c3ffff */
.L_x_74:
[----:B------:R-:W-:-:S00]  /*5400*/  BRA `(.L_x_74) ;  /* 0xfffffffc00fc7947 */ /* 0x000fc0000383ffff */
[----:B------:R-:W-:-:S00]  /*5410*/  NOP ;  /* 0x0000000000007918 */ /* 0x000fc00000000000 */
        /* <DEDUP_REMOVED lines=14> */
.L_x_104:


//--------------------- .text._Z22evaporateFermoneKernelPdjd --------------------------
	.section	.text._Z22evaporateFermoneKernelPdjd,"ax",@progbits
	.align	128
        .global         _Z22evaporateFermoneKernelPdjd
        .type           _Z22evaporateFermoneKernelPdjd,@function
        .size           _Z22evaporateFermoneKernelPdjd,(.L_x_108 - _Z22evaporateFermoneKernelPdjd)
        .other          _Z22evaporateFermoneKernelPdjd,@"STO_CUDA_ENTRY STV_DEFAULT"
_Z22evaporateFermoneKernelPdjd:
.text._Z22evaporateFermoneKernelPdjd:
[----:B------:R-:W-:Y:S01]  /*0000*/  LDC R1, c[0x0][0x37c] ;  /* 0x0000df00ff017b82 */ /* 0x000fe20000000800 */
[----:B------:R-:W0:Y:S01]  /*0010*/  S2R R5, SR_TID.X ;  /* 0x0000000000057919 */ /* 0x000e220000002100 */
[----:B------:R-:W0:Y:S02]  /*0020*/  LDCU UR4, c[0x0][0x388] ;  /* 0x00007100ff0477ac */ /* 0x000e240008000800 */
[----:B0-----:R-:W-:-:S13]  /*0030*/  ISETP.GE.U32.AND P0, PT, R5, UR4, PT ;  /* 0x0000000405007c0c */ /* 0x001fda000bf06070 */
[----:B------:R-:W-:Y:S05]  /*0040*/  @P0 EXIT ;  /* 0x000000000000094d */ /* 0x000fea0003800000 */
[----:B------:R-:W0:Y:S01]  /*0050*/  LDC.64 R2, c[0x0][0x380] ;  /* 0x0000e000ff027b82 */ /* 0x000e220000000a00 */
[----:B------:R-:W1:Y:S01]  /*0060*/  LDCU.64 UR4, c[0x0][0x358] ;  /* 0x00006b00ff0477ac */ /* 0x000e620008000a00 */
[----:B------:R-:W2:Y:S01]  /*0070*/  LDCU.64 UR6, c[0x0][0x390] ;  /* 0x00007200ff0677ac */ /* 0x000ea20008000a00 */
[----:B0-----:R-:W-:-:S05]  /*0080*/  IMAD.WIDE.U32 R2, R5, 0x8, R2 ;  /* 0x0000000805027825 */ /* 0x001fca00078e0002 */
[----:B-1----:R-:W2:Y:S02]  /*0090*/  LDG.E.64 R4, desc[UR4][R2.64] ;  /* 0x0000000402047981 */ /* 0x002ea4000c1e1b00 */
[----:B--2---:R-:W-:-:S07]  /*00a0*/  DMUL R4, R4, UR6 ;  /* 0x0000000604047c28 */ /* 0x004fce0008000000 */
[----:B------:R-:W-:Y:S01]  /*00b0*/  STG.E.64 desc[UR4][R2.64], R4 ;  /* 0x0000000402007986 */ /* 0x000fe2000c101b04 */
[----:B------:R-:W-:Y:S05]  /*00c0*/  EXIT ;  /* 0x000000000000794d */ /* 0x000fea0003800000 */
.L_x_75:
        /* <DEDUP_REMOVED lines=11> */
.L_x_108:


//--------------------- .text._Z14scaleMapKernelPdS_dj --------------------------
	.section	.text._Z14scaleMapKernelPdS_dj,"ax",@progbits
	.align	128
        .global         _Z14scaleMapKernelPdS_dj
        .type           _Z14scaleMapKernelPdS_dj,@function
        .size           _Z14scaleMapKernelPdS_dj,(.L_x_105 - _Z14scaleMapKernelPdS_dj)
        .other          _Z14scaleMapKernelPdS_dj,@"STO_CUDA_ENTRY STV_DEFAULT"
_Z14scaleMapKernelPdS_dj:
.text._Z14scaleMapKernelPdS_dj:
[----:B------:R-:W-:Y:S01]  /*0000*/  LDC R1, c[0x0][0x37c] ;  /* 0x0000df00ff017b82 */ /* 0x000fe20000000800 */
[----:B------:R-:W0:Y:S01]  /*0010*/  S2R R0, SR_TID.X ;  /* 0x0000000000007919 */ /* 0x000e220000002100 */
[----:B------:R-:W0:Y:S02]  /*0020*/  LDCU UR4, c[0x0][0x398] ;  /* 0x00007300ff0477ac */ /* 0x000e240008000800 */
[----:B0-----:R-:W-:-:S13]  /*0030*/  ISETP.GE.U32.AND P0, PT, R0, UR4, PT ;  /* 0x0000000400007c0c */ /* 0x001fda000bf06070 */
[----:B------:R-:W-:Y:S05]  /*0040*/  @P0 EXIT ;  /* 0x000000000000094d */ /* 0x000fea0003800000 */
[----:B------:R-:W0:Y:S01]  /*0050*/  LDC.64 R6, c[0x0][0x388] ;  /* 0x0000e200ff067b82 */ /* 0x000e220000000a00 */
[----:B------:R-:W1:Y:S01]  /*0060*/  LDCU.64 UR4, c[0x0][0x358] ;  /* 0x00006b00ff0477ac */ /* 0x000e620008000a00 */
[----:B0-----:R-:W-:-:S06]  /*0070*/  IMAD.WIDE.U32 R6, R0, 0x8, R6 ;  /* 0x0000000800067825 */ /* 0x001fcc00078e0006 */
[----:B-1----:R-:W2:Y:S02]  /*0080*/  LDG.E.64 R6, desc[UR4][R6.64] ;  /* 0x0000000406067981 */ /* 0x002ea4000c1e1b00 */
[----:B--2---:R-:W-:-:S14]  /*0090*/  DSETP.GT.AND P0, PT, R6, RZ, PT ;  /* 0x000000ff0600722a */ /* 0x004fdc0003f04000 */
[----:B------:R-:W-:Y:S05]  /*00a0*/  @!P0 BRA `(.L_x_76) ;  /* 0x0000000000608947 */ /* 0x000fea0003800000 */
[----:B------:R-:W0:Y:S01]  /*00b0*/  MUFU.RCP64H R3, R7 ;  /* 0x0000000700037308 */ /* 0x000e220000001800 */
[----:B------:R-:W-:Y:S01]  /*00c0*/  IMAD.MOV.U32 R2, RZ, RZ, 0x1 ;  /* 0x00000001ff027424 */ /* 0x000fe200078e00ff */
[----:B------:R-:W1:Y:S01]  /*00d0*/  LDCU.64 UR6, c[0x0][0x390] ;  /* 0x00007200ff0677ac */ /* 0x000e620008000a00 */
[----:B------:R-:W2:Y:S01]  /*00e0*/  LDC R10, c[0x0][0x394] ;  /* 0x0000e500ff0a7b82 */ /* 0x000ea20000000800 */
[----:B------:R-:W-:Y:S03]  /*00f0*/  BSSY.RECONVERGENT B0, `(.L_x_77) ;  /* 0x000000f000007945 */ /* 0x000fe60003800200 */
[----:B0-----:R-:W-:-:S08]  /*0100*/  DFMA R4, -R6, R2, 1 ;  /* 0x3ff000000604742b */ /* 0x001fd00000000102 */
[----:B------:R-:W-:Y:S01]  /*0110*/  DFMA R4, R4, R4, R4 ;  /* 0x000000040404722b */ /* 0x000fe20000000004 */
[----:B--2---:R-:W-:-:S07]  /*0120*/  FSETP.GEU.AND P1, PT, |R10|, 6.5827683646048100446e-37, PT ;  /* 0x036000000a00780b */ /* 0x004fce0003f2e200 */
[----:B------:R-:W-:-:S08]  /*0130*/  DFMA R4, R2, R4, R2 ;  /* 0x000000040204722b */ /* 0x000fd00000000002 */
[----:B------:R-:W-:-:S08]  /*0140*/  DFMA R2, -R6, R4, 1 ;  /* 0x3ff000000602742b */ /* 0x000fd00000000104 */
[----:B------:R-:W-:-:S08]  /*0150*/  DFMA R2, R4, R2, R4 ;  /* 0x000000020402722b */ /* 0x000fd00000000004 */
[----:B-1----:R-:W-:-:S08]  /*0160*/  DMUL R4, R2, UR6 ;  /* 0x0000000602047c28 */ /* 0x002fd00008000000 */
[----:B------:R-:W-:-:S08]  /*0170*/  DFMA R8, -R6, R4, UR6 ;  /* 0x0000000606087e2b */ /* 0x000fd00008000104 */
[----:B------:R-:W-:-:S10]  /*0180*/  DFMA R2, R2, R8, R4 ;  /* 0x000000080202722b */ /* 0x000fd40000000004 */
[----:B------:R-:W-:-:S05]  /*0190*/  FFMA R4, RZ, R7, R3 ;  /* 0x00000007ff047223 */ /* 0x000fca0000000003 */
[----:B------:R-:W-:-:S13]  /*01a0*/  FSETP.GT.AND P0, PT, |R4|, 1.469367938527859385e-39, PT ;  /* 0x001000000400780b */ /* 0x000fda0003f04200 */
[----:B------:R-:W-:Y:S05]  /*01b0*/  @P0 BRA P1, `(.L_x_78) ;  /* 0x0000000000080947 */ /* 0x000fea0000800000 */
[----:B------:R-:W-:-:S07]  /*01c0*/  MOV R8, 0x1e0 ;  /* 0x000001e000087802 */ /* 0x000fce0000000f00 */
[----:B------:R-:W-:Y:S05]  /*01d0*/  CALL.REL.NOINC `($__internal_1_$__cuda_sm20_div_rn_f64_full) ;  /* 0x0000000000247944 */ /* 0x000fea0003c00000 */
.L_x_78:
[----:B------:R-:W-:Y:S05]  /*01e0*/  BSYNC.RECONVERGENT B0 ;  /* 0x0000000000007941 */ /* 0x000fea0003800200 */
.L_x_77:
[----:B------:R-:W0:Y:S02]  /*01f0*/  LDC.64 R4, c[0x0][0x380] ;  /* 0x0000e000ff047b82 */ /* 0x000e240000000a00 */
[----:B0-----:R-:W-:-:S05]  /*0200*/  IMAD.WIDE.U32 R4, R0, 0x8, R4 ;  /* 0x0000000800047825 */ /* 0x001fca00078e0004 */
[----:B------:R-:W-:Y:S01]  /*0210*/  STG.E.64 desc[UR4][R4.64], R2 ;  /* 0x0000000204007986 */ /* 0x000fe2000c101b04 */
[----:B------:R-:W-:Y:S05]  /*0220*/  EXIT ;  /* 0x000000000000794d */ /* 0x000fea0003800000 */
.L_x_76:
[----:B------:R-:W0:Y:S02]  /*0230*/  LDC.64 R2, c[0x0][0x380] ;  /* 0x0000e000ff027b82 */ /* 0x000e240000000a00 */
[----:B0-----:R-:W-:-:S05]  /*0240*/  IMAD.WIDE.U32 R2, R0, 0x8, R2 ;  /* 0x0000000800027825 */ /* 0x001fca00078e0002 */
[----:B------:R-:W-:Y:S01]  /*0250*/  STG.E.64 desc[UR4][R2.64], RZ ;  /* 0x000000ff02007986 */ /* 0x000fe2000c101b04 */
[----:B------:R-:W-:Y:S05]  /*0260*/  EXIT ;  /* 0x000000000000794d */ /* 0x000fea0003800000 */
        .weak           $__internal_1_$__cuda_sm20_div_rn_f64_full
        .type           $__internal_1_$__cuda_sm20_div_rn_f64_full,@function
        .size           $__internal_1_$__cuda_sm20_div_rn_f64_full,(.L_x_105 - $__internal_1_$__cuda_sm20_div_rn_f64_full)
$__internal_1_$__cuda_sm20_div_rn_f64_full:
[C---:B------:R-:W-:Y:S01]  /*0270*/  FSETP.GEU.AND P0, PT, |R7|.reuse, 1.469367938527859385e-39, PT ;  /* 0x001000000700780b */ /* 0x040fe20003f0e200 */
[----:B------:R-:W0:Y:S01]  /*0280*/  LDC.64 R4, c[0x0][0x390] ;  /* 0x0000e400ff047b82 */ /* 0x000e220000000a00 */
[C---:B------:R-:W-:Y:S01]  /*0290*/  LOP3.LUT R2, R7.reuse, 0x800fffff, RZ, 0xc0, !PT ;  /* 0x800fffff07027812 */ /* 0x040fe200078ec0ff */
[----:B------:R-:W-:Y:S01]  /*02a0*/  IMAD.MOV.U32 R10, RZ, RZ, 0x1 ;  /* 0x00000001ff0a7424 */ /* 0x000fe200078e00ff */
[----:B------:R-:W-:Y:S01]  /*02b0*/  LOP3.LUT R15, R7, 0x7ff00000, RZ, 0xc0, !PT ;  /* 0x7ff00000070f7812 */ /* 0x000fe200078ec0ff */
[----:B------:R-:W-:Y:S01]  /*02c0*/  IMAD.MOV.U32 R9, RZ, RZ, 0x1ca00000 ;  /* 0x1ca00000ff097424 */ /* 0x000fe200078e00ff */
[----:B------:R-:W-:Y:S01]  /*02d0*/  LOP3.LUT R3, R2, 0x3ff00000, RZ, 0xfc, !PT ;  /* 0x3ff0000002037812 */ /* 0x000fe200078efcff */
[----:B------:R-:W-:-:S06]  /*02e0*/  IMAD.MOV.U32 R2, RZ, RZ, R6 ;  /* 0x000000ffff027224 */ /* 0x000fcc00078e0006 */
[----:B------:R-:W-:-:S06]  /*02f0*/  @!P0 DMUL R2, R6, 8.98846567431157953865e+307 ;  /* 0x7fe0000006028828 */ /* 0x000fcc0000000000 */
[----:B------:R-:W1:Y:S01]  /*0300*/  MUFU.RCP64H R11, R3 ;  /* 0x00000003000b7308 */ /* 0x000e620000001800 */
[----:B0-----:R-:W-:-:S04]  /*0310*/  LOP3.LUT R14, R5, 0x7ff00000, RZ, 0xc0, !PT ;  /* 0x7ff00000050e7812 */ /* 0x001fc800078ec0ff */
[----:B------:R-:W-:Y:S01]  /*0320*/  ISETP.GE.U32.AND P1, PT, R14, R15, PT ;  /* 0x0000000f0e00720c */ /* 0x000fe20003f26070 */
[----:B------:R-:W-:Y:S01]  /*0330*/  IMAD.MOV.U32 R21, RZ, RZ, R14 ;  /* 0x000000ffff157224 */ /* 0x000fe200078e000e */
[----:B-1----:R-:W-:-:S08]  /*0340*/  DFMA R12, R10, -R2, 1 ;  /* 0x3ff000000a0c742b */ /* 0x002fd00000000802 */
[----:B------:R-:W-:-:S08]  /*0350*/  DFMA R12, R12, R12, R12 ;  /* 0x0000000c0c0c722b */ /* 0x000fd0000000000c */
[----:B------:R-:W-:Y:S01]  /*0360*/  DFMA R12, R10, R12, R10 ;  /* 0x0000000c0a0c722b */ /* 0x000fe2000000000a */
[----:B------:R-:W-:Y:S02]  /*0370*/  SEL R10, R9, 0x63400000, !P1 ;  /* 0x63400000090a7807 */ /* 0x000fe40004800000 */
[----:B------:R-:W-:Y:S02]  /*0380*/  FSETP.GEU.AND P1, PT, |R5|, 1.469367938527859385e-39, PT ;  /* 0x001000000500780b */ /* 0x000fe40003f2e200 */
[----:B------:R-:W-:Y:S01]  /*0390*/  LOP3.LUT R11, R10, 0x800fffff, R5, 0xf8, !PT ;  /* 0x800fffff0a0b7812 */ /* 0x000fe200078ef805 */
[----:B------:R-:W-:Y:S02]  /*03a0*/  IMAD.MOV.U32 R10, RZ, RZ, R4 ;  /* 0x000000ffff0a7224 */ /* 0x000fe400078e0004 */
[----:B------:R-:W-:-:S08]  /*03b0*/  DFMA R16, R12, -R2, 1 ;  /* 0x3ff000000c10742b */ /* 0x000fd00000000802 */
[----:B------:R-:W-:Y:S01]  /*03c0*/  DFMA R12, R12, R16, R12 ;  /* 0x000000100c0c722b */ /* 0x000fe2000000000c */
[----:B------:R-:W-:Y:S10]  /*03d0*/  @P1 BRA `(.L_x_79) ;  /* 0x0000000000201947 */ /* 0x000ff40003800000 */
[----:B------:R-:W-:-:S04]  /*03e0*/  LOP3.LUT R17, R7, 0x7ff00000, RZ, 0xc0, !PT ;  /* 0x7ff0000007117812 */ /* 0x000fc800078ec0ff */
[----:B------:R-:W-:-:S04]  /*03f0*/  ISETP.GE.U32.AND P1, PT, R14, R17, PT ;  /* 0x000000110e00720c */ /* 0x000fc80003f26070 */
[----:B------:R-:W-:-:S04]  /*0400*/  SEL R16, R9, 0x63400000, !P1 ;  /* 0x6340000009107807 */ /* 0x000fc80004800000 */
[----:B------:R-:W-:-:S04]  /*0410*/  LOP3.LUT R16, R16, 0x80000000, R5, 0xf8, !PT ;  /* 0x8000000010107812 */ /* 0x000fc800078ef805 */
[----:B------:R-:W-:Y:S01]  /*0420*/  LOP3.LUT R17, R16, 0x100000, RZ, 0xfc, !PT ;  /* 0x0010000010117812 */ /* 0x000fe200078efcff */
[----:B------:R-:W-:-:S06]  /*0430*/  IMAD.MOV.U32 R16, RZ, RZ, RZ ;  /* 0x000000ffff107224 */ /* 0x000fcc00078e00ff */
[----:B------:R-:W-:-:S10]  /*0440*/  DFMA R10, R10, 2, -R16 ;  /* 0x400000000a0a782b */ /* 0x000fd40000000810 */
[----:B------:R-:W-:-:S07]  /*0450*/  LOP3.LUT R21, R11, 0x7ff00000, RZ, 0xc0, !PT ;  /* 0x7ff000000b157812 */ /* 0x000fce00078ec0ff */
.L_x_79:
[----:B------:R-:W-:Y:S01]  /*0460*/  IMAD.MOV.U32 R20, RZ, RZ, R15 ;  /* 0x000000ffff147224 */ /* 0x000fe200078e000f */
[----:B------:R-:W-:Y:S01]  /*0470*/  @!P0 LOP3.LUT R20, R3, 0x7ff00000, RZ, 0xc0, !PT ;  /* 0x7ff0000003148812 */ /* 0x000fe200078ec0ff */
[----:B------:R-:W-:Y:S01]  /*0480*/  VIADD R15, R21, 0xffffffff ;  /* 0xffffffff150f7836 */ /* 0x000fe20000000000 */
[----:B------:R-:W-:Y:S01]  /*0490*/  DMUL R16, R12, R10 ;  /* 0x0000000a0c107228 */ /* 0x000fe20000000000 */
[----:B------:R-:W-:Y:S02]  /*04a0*/  BSSY.RECONVERGENT B1, `(.L_x_80) ;  /* 0x0000038000017945 */ /* 0x000fe40003800200 */
[----:B------:R-:W-:Y:S01]  /*04b0*/  VIADD R22, R20, 0xffffffff ;  /* 0xffffffff14167836 */ /* 0x000fe20000000000 */
[----:B------:R-:W-:-:S04]  /*04c0*/  ISETP.GT.U32.AND P0, PT, R15, 0x7feffffe, PT ;  /* 0x7feffffe0f00780c */ /* 0x000fc80003f04070 */
[----:B------:R-:W-:Y:S01]  /*04d0*/  ISETP.GT.U32.OR P0, PT, R22, 0x7feffffe, P0 ;  /* 0x7feffffe1600780c */ /* 0x000fe20000704470 */
[----:B------:R-:W-:-:S08]  /*04e0*/  DFMA R18, R16, -R2, R10 ;  /* 0x800000021012722b */ /* 0x000fd0000000000a */
[----:B------:R-:W-:-:S04]  /*04f0*/  DFMA R12, R12, R18, R16 ;  /* 0x000000120c0c722b */ /* 0x000fc80000000010 */
[----:B------:R-:W-:Y:S07]  /*0500*/  @P0 BRA `(.L_x_81) ;  /* 0x00000000006c0947 */ /* 0x000fee0003800000 */
[----:B------:R-:W-:-:S04]  /*0510*/  LOP3.LUT R5, R7, 0x7ff00000, RZ, 0xc0, !PT ;  /* 0x7ff0000007057812 */ /* 0x000fc800078ec0ff */
[CC--:B------:R-:W-:Y:S02]  /*0520*/  VIADDMNMX R4, R14.reuse, -R5.reuse, 0xb9600000, !PT ;  /* 0xb96000000e047446 */ /* 0x0c0fe40007800905 */
[----:B------:R-:W-:Y:S02]  /*0530*/  ISETP.GE.U32.AND P0, PT, R14, R5, PT ;  /* 0x000000050e00720c */ /* 0x000fe40003f06070 */
[----:B------:R-:W-:Y:S02]  /*0540*/  VIMNMX R4, PT, PT, R4, 0x46a00000, PT ;  /* 0x46a0000004047848 */ /* 0x000fe40003fe0100 */
[----:B------:R-:W-:-:S05]  /*0550*/  SEL R9, R9, 0x63400000, !P0 ;  /* 0x6340000009097807 */ /* 0x000fca0004000000 */
[----:B------:R-:W-:Y:S02]  /*0560*/  IMAD.IADD R9, R4, 0x1, -R9 ;  /* 0x0000000104097824 */ /* 0x000fe400078e0a09 */
[----:B------:R-:W-:Y:S02]  /*0570*/  IMAD.MOV.U32 R4, RZ, RZ, RZ ;  /* 0x000000ffff047224 */ /* 0x000fe400078e00ff */
        /* <DEDUP_REMOVED lines=12> */
[----:B------:R-:W-:Y:S01]  /*0640*/  IMAD.MOV.U32 R2, RZ, RZ, RZ ;  /* 0x000000ffff027224 */ /* 0x000fe200078e00ff */
[----:B------:R-:W-:-:S05]  /*0650*/  IADD3 R9, PT, PT, -R9, -0x43300000, RZ ;  /* 0xbcd0000009097810 */ /* 0x000fca0007ffe1ff */
[----:B------:R-:W-:-:S03]  /*0660*/  DFMA R2, R14, -R2, R12 ;  /* 0x800000020e02722b */ /* 0x000fc6000000000c */
[----:B------:R-:W-:-:S07]  /*0670*/  LOP3.LUT R7, R5, R7, RZ, 0x3c, !PT ;  /* 0x0000000705077212 */ /* 0x000fce00078e3cff */
[----:B------:R-:W-:-:S04]  /*0680*/  FSETP.NEU.AND P0, PT, |R3|, R9, PT ;  /* 0x000000090300720b */ /* 0x000fc80003f0d200 */
[----:B------:R-:W-:Y:S02]  /*0690*/  FSEL R14, R4, R14, !P0 ;  /* 0x0000000e040e7208 */ /* 0x000fe40004000000 */
[----:B------:R-:W-:Y:S01]  /*06a0*/  FSEL R15, R7, R15, !P0 ;  /* 0x0000000f070f7208 */ /* 0x000fe20004000000 */
[----:B------:R-:W-:Y:S06]  /*06b0*/  BRA `(.L_x_82) ;  /* 0x0000000000587947 */ /* 0x000fec0003800000 */
.L_x_81:
[----:B------:R-:W0:Y:S02]  /*06c0*/  LDC.64 R2, c[0x0][0x390] ;  /* 0x0000e400ff027b82 */ /* 0x000e240000000a00 */
[----:B0-----:R-:W-:-:S14]  /*06d0*/  DSETP.NAN.AND P0, PT, R2, R2, PT ;  /* 0x000000020200722a */ /* 0x001fdc0003f08000 */
        /* <DEDUP_REMOVED lines=15> */
.L_x_84:
[----:B------:R-:W-:Y:S01]  /*07d0*/  LOP3.LUT R15, R7, 0x80000, RZ, 0xfc, !PT ;  /* 0x00080000070f7812 */ /* 0x000fe200078efcff */
[----:B------:R-:W-:Y:S01]  /*07e0*/  IMAD.MOV.U32 R14, RZ, RZ, R6 ;  /* 0x000000ffff0e7224 */ /* 0x000fe200078e0006 */
[----:B------:R-:W-:Y:S06]  /*07f0*/  BRA `(.L_x_82) ;  /* 0x0000000000087947 */ /* 0x000fec0003800000 */
.L_x_83:
[----:B------:R-:W-:Y:S01]  /*0800*/  LOP3.LUT R15, R5, 0x80000, RZ, 0xfc, !PT ;  /* 0x00080000050f7812 */ /* 0x000fe200078efcff */
[----:B------:R-:W-:-:S07]  /*0810*/  IMAD.MOV.U32 R14, RZ, RZ, R4 ;  /* 0x000000ffff0e7224 */ /* 0x000fce00078e0004 */
.L_x_82:
[----:B------:R-:W-:Y:S05]  /*0820*/  BSYNC.RECONVERGENT B1 ;  /* 0x0000000000017941 */ /* 0x000fea0003800200 */
.L_x_80:
[----:B------:R-:W-:Y:S02]  /*0830*/  IMAD.MOV.U32 R9, RZ, RZ, 0x0 ;  /* 0x00000000ff097424 */ /* 0x000fe400078e00ff */
[----:B------:R-:W-:Y:S02]  /*0840*/  IMAD.MOV.U32 R2, RZ, RZ, R14 ;  /* 0x000000ffff027224 */ /* 0x000fe400078e000e */
[----:B------:R-:W-:Y:S01]  /*0850*/  IMAD.MOV.U32 R3, RZ, RZ, R15 ;  /* 0x000000ffff037224 */ /* 0x000fe200078e000f */
[----:B------:R-:W-:Y:S06]  /*0860*/  RET.REL.NODEC R8 `(_Z14scaleMapKernelPdS_dj) ;  /* 0xfffffff408e47950 */ /* 0x000fec0003c3ffff */
.L_x_85:
        /* <DEDUP_REMOVED lines=9> */
.L_x_105:


//--------------------- .text._Z12leaveFermonePdPiS_di --------------------------
	.section	.text._Z12leaveFermonePdPiS_di,"ax",@progbits
	.align	128
        .global         _Z12leaveFermonePdPiS_di
        .type           _Z12leaveFermonePdPiS_di,@function
        .size           _Z12leaveFermonePdPiS_di,(.L_x_106 - _Z12leaveFermonePdPiS_di)
        .other          _Z12leaveFermonePdPiS_di,@"STO_CUDA_ENTRY STV_DEFAULT"
_Z12leaveFermonePdPiS_di:
.text._Z12leaveFermonePdPiS_di:
[----:B------:R-:W-:Y:S01]  /*0000*/  LDC R1, c[0x0][0x37c] ;  /* 0x0000df00ff017b82 */ /* 0x000fe20000000800 */
[----:B------:R-:W0:Y:S07]  /*0010*/  S2R R0, SR_CTAID.X ;  /* 0x0000000000007919 */ /* 0x000e2e0000002500 */
[----:B------:R-:W0:Y:S01]  /*0020*/  LDC.64 R6, c[0x0][0x390] ;  /* 0x0000e400ff067b82 */ /* 0x000e220000000a00 */
[----:B------:R-:W1:Y:S01]  /*0030*/  LDCU.64 UR4, c[0x0][0x358] ;  /* 0x00006b00ff0477ac */ /* 0x000e620008000a00 */
[----:B------:R-:W-:-:S06]  /*0040*/  IMAD.MOV.U32 R2, RZ, RZ, 0x1 ;  /* 0x00000001ff027424 */ /* 0x000fcc00078e00ff */
[----:B------:R-:W2:Y:S01]  /*0050*/  LDC.64 R8, c[0x0][0x398] ;  /* 0x0000e600ff087b82 */ /* 0x000ea20000000a00 */
[----:B------:R-:W3:Y:S07]  /*0060*/  S2R R11, SR_TID.X ;  /* 0x00000000000b7919 */ /* 0x000eee0000002100 */
[----:B------:R-:W4:Y:S01]  /*0070*/  LDC R10, c[0x0][0x39c] ;  /* 0x0000e700ff0a7b82 */ /* 0x000f220000000800 */
[----:B0-----:R-:W-:-:S06]  /*0080*/  IMAD.WIDE.U32 R6, R0, 0x8, R6 ;  /* 0x0000000800067825 */ /* 0x001fcc00078e0006 */
[----:B-1----:R-:W5:Y:S01]  /*0090*/  LDG.E.64 R6, desc[UR4][R6.64] ;  /* 0x0000000406067981 */ /* 0x002f62000c1e1b00 */
[----:B------:R-:W3:Y:S01]  /*00a0*/  LDCU UR6, c[0x0][0x360] ;  /* 0x00006c00ff0677ac */ /* 0x000ee20008000800 */
[----:B----4-:R-:W-:Y:S01]  /*00b0*/  FSETP.GEU.AND P1, PT, |R10|, 6.5827683646048100446e-37, PT ;  /* 0x036000000a00780b */ /* 0x010fe20003f2e200 */
[----:B---3--:R-:W-:Y:S01]  /*00c0*/  IMAD R10, R0, UR6, R11 ;  /* 0x00000006000a7c24 */ /* 0x008fe2000f8e020b */
[----:B-----5:R-:W0:Y:S02]  /*00d0*/  MUFU.RCP64H R3, R7 ;  /* 0x0000000700037308 */ /* 0x020e240000001800 */
[----:B0-----:R-:W-:-:S08]  /*00e0*/  DFMA R4, -R6, R2, 1 ;  /* 0x3ff000000604742b */ /* 0x001fd00000000102 */
[----:B------:R-:W-:-:S08]  /*00f0*/  DFMA R4, R4, R4, R4 ;  /* 0x000000040404722b */ /* 0x000fd00000000004 */
[----:B------:R-:W-:-:S08]  /*0100*/  DFMA R4, R2, R4, R2 ;  /* 0x000000040204722b */ /* 0x000fd00000000002 */
[----:B------:R-:W-:-:S08]  /*0110*/  DFMA R2, -R6, R4, 1 ;  /* 0x3ff000000602742b */ /* 0x000fd00000000104 */
[----:B------:R-:W-:-:S08]  /*0120*/  DFMA R2, R4, R2, R4 ;  /* 0x000000020402722b */ /* 0x000fd00000000004 */
[----:B--2---:R-:W-:-:S08]  /*0130*/  DMUL R4, R2, R8 ;  /* 0x0000000802047228 */ /* 0x004fd00000000000 */
[----:B------:R-:W-:-:S08]  /*0140*/  DFMA R8, -R6, R4, R8 ;  /* 0x000000040608722b */ /* 0x000fd00000000108 */
[----:B------:R-:W-:-:S10]  /*0150*/  DFMA R2, R2, R8, R4 ;  /* 0x000000080202722b */ /* 0x000fd40000000004 */
[----:B------:R-:W-:-:S05]  /*0160*/  FFMA R4, RZ, R7, R3 ;  /* 0x00000007ff047223 */ /* 0x000fca0000000003 */
[----:B------:R-:W-:-:S13]  /*0170*/  FSETP.GT.AND P0, PT, |R4|, 1.469367938527859385e-39, PT ;  /* 0x001000000400780b */ /* 0x000fda0003f04200 */
[----:B------:R-:W-:Y:S05]  /*0180*/  @P0 BRA P1, `(.L_x_86) ;  /* 0x0000000000080947 */ /* 0x000fea0000800000 */
[----:B------:R-:W-:-:S07]  /*0190*/  MOV R12, 0x1b0 ;  /* 0x000001b0000c7802 */ /* 0x000fce0000000f00 */
[----:B------:R-:W-:Y:S05]  /*01a0*/  CALL.REL.NOINC `($__internal_2_$__cuda_sm20_div_rn_f64_full) ;  /* 0x0000000000bc7944 */ /* 0x000fea0003c00000 */
.L_x_86:
[----:B------:R-:W-:-:S13]  /*01b0*/  ISETP.GE.AND P0, PT, R10, 0x1, PT ;  /* 0x000000010a00780c */ /* 0x000fda0003f06270 */
[----:B------:R-:W-:Y:S05]  /*01c0*/  @!P0 BRA `(.L_x_87) ;  /* 0x0000000000548947 */ /* 0x000fea0003800000 */
[----:B------:R-:W0:Y:S01]  /*01d0*/  LDC.64 R6, c[0x0][0x388] ;  /* 0x0000e200ff067b82 */ /* 0x000e220000000a00 */
[----:B------:R-:W-:Y:S01]  /*01e0*/  VIADD R5, R10, 0xffffffff ;  /* 0xffffffff0a057836 */ /* 0x000fe20000000000 */
[----:B------:R-:W1:Y:S06]  /*01f0*/  LDCU UR6, c[0x0][0x3a0] ;  /* 0x00007400ff0677ac */ /* 0x000e6c0008000800 */
[----:B------:R-:W2:Y:S01]  /*0200*/  LDC.64 R12, c[0x0][0x380] ;  /* 0x0000e000ff0c7b82 */ /* 0x000ea20000000a00 */
[----:B0-----:R-:W-:-:S04]  /*0210*/  IMAD.WIDE.U32 R4, R5, 0x4, R6 ;  /* 0x0000000405047825 */ /* 0x001fc800078e0006 */
[----:B------:R-:W-:Y:S01]  /*0220*/  IMAD.WIDE.U32 R10, R10, 0x4, R6 ;  /* 0x000000040a0a7825 */ /* 0x000fe200078e0006 */
[----:B------:R-:W1:Y:S04]  /*0230*/  LDG.E R0, desc[UR4][R4.64] ;  /* 0x0000000404007981 */ /* 0x000e68000c1e1900 */
[----:B------:R-:W1:Y:S02]  /*0240*/  LDG.E R7, desc[UR4][R10.64] ;  /* 0x000000040a077981 */ /* 0x000e64000c1e1900 */
[----:B-1----:R-:W-:-:S04]  /*0250*/  IMAD R7, R0, UR6, R7 ;  /* 0x0000000600077c24 */ /* 0x002fc8000f8e0207 */
[----:B--2---:R-:W-:-:S05]  /*0260*/  IMAD.WIDE R6, R7, 0x8, R12 ;  /* 0x0000000807067825 */ /* 0x004fca00078e020c */
[----:B------:R-:W2:Y:S02]  /*0270*/  LDG.E.64 R8, desc[UR4][R6.64] ;  /* 0x0000000406087981 */ /* 0x000ea4000c1e1b00 */
[----:B--2---:R-:W-:-:S07]  /*0280*/  DADD R8, R8, R2 ;  /* 0x0000000008087229 */ /* 0x004fce0000000002 */
[----:B------:R-:W-:Y:S04]  /*0290*/  STG.E.64 desc[UR4][R6.64], R8 ;  /* 0x0000000806007986 */ /* 0x000fe8000c101b04 */
[----:B------:R-:W2:Y:S04]  /*02a0*/  LDG.E R0, desc[UR4][R10.64] ;  /* 0x000000040a007981 */ /* 0x000ea8000c1e1900 */
[----:B------:R-:W2:Y:S02]  /*02b0*/  LDG.E R15, desc[UR4][R4.64] ;  /* 0x00000004040f7981 */ /* 0x000ea4000c1e1900 */
[----:B--2---:R-:W-:-:S04]  /*02c0*/  IMAD R15, R0, UR6, R15 ;  /* 0x00000006000f7c24 */ /* 0x004fc8000f8e020f */
[----:B------:R-:W-:-:S05]  /*02d0*/  IMAD.WIDE R12, R15, 0x8, R12 ;  /* 0x000000080f0c7825 */ /* 0x000fca00078e020c */
[----:B------:R-:W2:Y:S02]  /*02e0*/  LDG.E.64 R14, desc[UR4][R12.64] ;  /* 0x000000040c0e7981 */ /* 0x000ea4000c1e1b00 */
[----:B--2---:R-:W-:-:S07]  /*02f0*/  DADD R14, R14, R2 ;  /* 0x000000000e0e7229 */ /* 0x004fce0000000002 */
[----:B------:R-:W-:Y:S01]  /*0300*/  STG.E.64 desc[UR4][R12.64], R14 ;  /* 0x0000000e0c007986 */ /* 0x000fe2000c101b04 */
[----:B------:R-:W-:Y:S05]  /*0310*/  EXIT ;  /* 0x000000000000794d */ /* 0x000fea0003800000 */
.L_x_87:
[----:B------:R-:W-:-:S13]  /*0320*/  ISETP.NE.AND P0, PT, R10, RZ, PT ;  /* 0x000000ff0a00720c */ /* 0x000fda0003f05270 */
[----:B------:R-:W-:Y:S05]  /*0330*/  @P0 EXIT ;  /* 0x000000000000094d */ /* 0x000fea0003800000 */
[----:B------:R-:W0:Y:S08]  /*0340*/  LDC R17, c[0x0][0x3a0] ;  /* 0x0000e800ff117b82 */ /* 0x000e300000000800 */
[----:B------:R-:W1:Y:S08]  /*0350*/  LDC.64 R4, c[0x0][0x388] ;  /* 0x0000e200ff047b82 */ /* 0x000e700000000a00 */
[----:B------:R-:W2:Y:S01]  /*0360*/  LDC.64 R12, c[0x0][0x380] ;  /* 0x0000e000ff0c7b82 */ /* 0x000ea20000000a00 */
[----:B0-----:R-:W-:-:S04]  /*0370*/  IMAD R7, R0, R17, RZ ;  /* 0x0000001100077224 */ /* 0x001fc800078e02ff */
[----:B-1----:R-:W-:-:S04]  /*0380*/  IMAD.WIDE R4, R7, 0x4, R4 ;  /* 0x0000000407047825 */ /* 0x002fc800078e0204 */
[----:B------:R-:W-:Y:S01]  /*0390*/  VIADD R7, R17, 0xffffffff ;  /* 0xffffffff11077836 */ /* 0x000fe20000000000 */
[----:B------:R-:W3:Y:S03]  /*03a0*/  LDG.E R0, desc[UR4][R4.64] ;  /* 0x0000000404007981 */ /* 0x000ee6000c1e1900 */
[----:B------:R-:W-:-:S05]  /*03b0*/  IMAD.WIDE R6, R7, 0x4, R4 ;  /* 0x0000000407067825 */ /* 0x000fca00078e0204 */
[----:B------:R-:W3:Y:S02]  /*03c0*/  LDG.E R9, desc[UR4][R6.64] ;  /* 0x0000000406097981 */ /* 0x000ee4000c1e1900 */
[----:B---3--:R-:W-:-:S04]  /*03d0*/  IMAD R9, R0, R17, R9 ;  /* 0x0000001100097224 */ /* 0x008fc800078e0209 */
[----:B--2---:R-:W-:-:S05]  /*03e0*/  IMAD.WIDE R8, R9, 0x8, R12 ;  /* 0x0000000809087825 */ /* 0x004fca00078e020c */
[----:B------:R-:W2:Y:S02]  /*03f0*/  LDG.E.64 R10, desc[UR4][R8.64] ;  /* 0x00000004080a7981 */ /* 0x000ea4000c1e1b00 */
[----:B--2---:R-:W-:-:S07]  /*0400*/  DADD R10, R10, R2 ;  /* 0x000000000a0a7229 */ /* 0x004fce0000000002 */
[----:B------:R-:W-:Y:S04]  /*0410*/  STG.E.64 desc[UR4][R8.64], R10 ;  /* 0x0000000a08007986 */ /* 0x000fe8000c101b04 */
[----:B------:R-:W2:Y:S04]  /*0420*/  LDG.E R0, desc[UR4][R6.64] ;  /* 0x0000000406007981 */ /* 0x000ea8000c1e1900 */
[----:B------:R-:W2:Y:S02]  /*0430*/  LDG.E R15, desc[UR4][R4.64] ;  /* 0x00000004040f7981 */ /* 0x000ea4000c1e1900 */
[----:B--2---:R-:W-:-:S04]  /*0440*/  IMAD R15, R0, R17, R15 ;  /* 0x00000011000f7224 */ /* 0x004fc800078e020f */
[----:B------:R-:W-:-:S05]  /*0450*/  IMAD.WIDE R12, R15, 0x8, R12 ;  /* 0x000000080f0c7825 */ /* 0x000fca00078e020c */
[----:B------:R-:W2:Y:S02]  /*0460*/  LDG.E.64 R14, desc[UR4][R12.64] ;  /* 0x000000040c0e7981 */ /* 0x000ea4000c1e1b00 */
[----:B--2---:R-:W-:-:S07]  /*0470*/  DADD R14, R14, R2 ;  /* 0x000000000e0e7229 */ /* 0x004fce0000000002 */
[----:B------:R-:W-:Y:S01]  /*0480*/  STG.E.64 desc[UR4][R12.64], R14 ;  /* 0x0000000e0c007986 */ /* 0x000fe2000c101b04 */
[----:B------:R-:W-:Y:S05]  /*0490*/  EXIT ;  /* 0x000000000000794d */ /* 0x000fea0003800000 */
        .weak           $__internal_2_$__cuda_sm20_div_rn_f64_full
        .type           $__internal_2_$__cuda_sm20_div_rn_f64_full,@function
        .size           $__internal_2_$__cuda_sm20_div_rn_f64_full,(.L_x_106 - $__internal_2_$__cuda_sm20_div_rn_f64_full)
$__internal_2_$__cuda_sm20_div_rn_f64_full:
[C---:B------:R-:W-:Y:S01]  /*04a0*/  FSETP.GEU.AND P0, PT, |R7|.reuse, 1.469367938527859385e-39, PT ;  /* 0x001000000700780b */ /* 0x040fe20003f0e200 */
[--C-:B------:R-:W-:Y:S01]  /*04b0*/  IMAD.MOV.U32 R8, RZ, RZ, R6.reuse ;  /* 0x000000ffff087224 */ /* 0x100fe200078e0006 */
[C---:B------:R-:W-:Y:S01]  /*04c0*/  LOP3.LUT R2, R7.reuse, 0x800fffff, RZ, 0xc0, !PT ;  /* 0x800fffff07027812 */ /* 0x040fe200078ec0ff */
[----:B------:R-:W-:Y:S01]  /*04d0*/  IMAD.MOV.U32 R9, RZ, RZ, R7 ;  /* 0x000000ffff097224 */ /* 0x000fe200078e0007 */
[----:B------:R-:W0:Y:S01]  /*04e0*/  LDC.64 R4, c[0x0][0x398] ;  /* 0x0000e600ff047b82 */ /* 0x000e220000000a00 */
[----:B------:R-:W-:Y:S01]  /*04f0*/  IMAD.MOV.U32 R14, RZ, RZ, 0x1 ;  /* 0x00000001ff0e7424 */ /* 0x000fe200078e00ff */
[----:B------:R-:W-:Y:S01]  /*0500*/  LOP3.LUT R3, R2, 0x3ff00000, RZ, 0xfc, !PT ;  /* 0x3ff0000002037812 */ /* 0x000fe200078efcff */
[----:B------:R-:W-:Y:S01]  /*0510*/  IMAD.MOV.U32 R2, RZ, RZ, R6 ;  /* 0x000000ffff027224 */ /* 0x000fe200078e0006 */
[----:B------:R-:W-:Y:S01]  /*0520*/  LOP3.LUT R18, R7, 0x7ff00000, RZ, 0xc0, !PT ;  /* 0x7ff0000007127812 */ /* 0x000fe200078ec0ff */
[----:B------:R-:W-:-:S04]  /*0530*/  IMAD.MOV.U32 R11, RZ, RZ, 0x1ca00000 ;  /* 0x1ca00000ff0b7424 */ /* 0x000fc800078e00ff */
[----:B------:R-:W-:-:S06]  /*0540*/  @!P0 DMUL R2, R8, 8.98846567431157953865e+307 ;  /* 0x7fe0000008028828 */ /* 0x000fcc0000000000 */
[----:B------:R-:W1:Y:S01]  /*0550*/  MUFU.RCP64H R15, R3 ;  /* 0x00000003000f7308 */ /* 0x000e620000001800 */
[----:B0-----:R-:W-:-:S04]  /*0560*/  LOP3.LUT R13, R5, 0x7ff00000, RZ, 0xc0, !PT ;  /* 0x7ff00000050d7812 */ /* 0x001fc800078ec0ff */
[----:B------:R-:W-:Y:S01]  /*0570*/  ISETP.GE.U32.AND P1, PT, R13, R18, PT ;  /* 0x000000120d00720c */ /* 0x000fe20003f26070 */
[----:B------:R-:W-:Y:S01]  /*0580*/  IMAD.MOV.U32 R20, RZ, RZ, R13 ;  /* 0x000000ffff147224 */ /* 0x000fe200078e000d */
[----:B-1----:R-:W-:Y:S02]  /*0590*/  DFMA R16, R14, -R2, 1 ;  /* 0x3ff000000e10742b */ /* 0x002fe40000000802 */
[----:B------:R-:W-:Y:S02]  /*05a0*/  SEL R6, R11, 0x63400000, !P1 ;  /* 0x634000000b067807 */ /* 0x000fe40004800000 */
[----:B------:R-:W-:Y:S02]  /*05b0*/  FSETP.GEU.AND P1, PT, |R5|, 1.469367938527859385e-39, PT ;  /* 0x001000000500780b */ /* 0x000fe40003f2e200 */
[----:B------:R-:W-:Y:S01]  /*05c0*/  LOP3.LUT R7, R6, 0x800fffff, R5, 0xf8, !PT ;  /* 0x800fffff06077812 */ /* 0x000fe200078ef805 */
[----:B------:R-:W-:Y:S01]  /*05d0*/  IMAD.MOV.U32 R6, RZ, RZ, R4 ;  /* 0x000000ffff067224 */ /* 0x000fe200078e0004 */
[----:B------:R-:W-:-:S08]  /*05e0*/  DFMA R16, R16, R16, R16 ;  /* 0x000000101010722b */ /* 0x000fd00000000010 */
[----:B------:R-:W-:-:S08]  /*05f0*/  DFMA R14, R14, R16, R14 ;  /* 0x000000100e0e722b */ /* 0x000fd0000000000e */
        /* <DEDUP_REMOVED lines=11> */
.L_x_88:
[----:B------:R-:W-:Y:S01]  /*06b0*/  IMAD.MOV.U32 R21, RZ, RZ, R18 ;  /* 0x000000ffff157224 */ /* 0x000fe200078e0012 */
[----:B------:R-:W-:Y:S01]  /*06c0*/  @!P0 LOP3.LUT R21, R3, 0x7ff00000, RZ, 0xc0, !PT ;  /* 0x7ff0000003158812 */ /* 0x000fe200078ec0ff */
[----:B------:R-:W-:Y:S01]  /*06d0*/  VIADD R22, R20, 0xffffffff ;  /* 0xffffffff14167836 */ /* 0x000fe20000000000 */
[----:B------:R-:W-:-:S03]  /*06e0*/  DMUL R16, R14, R6 ;  /* 0x000000060e107228 */ /* 0x000fc60000000000 */
        /* <DEDUP_REMOVED lines=12> */
[----:B------:R-:W-:-:S03]  /*07b0*/  IMAD.MOV.U32 R4, RZ, RZ, RZ ;  /* 0x000000ffff047224 */ /* 0x000fc600078e00ff */
[----:B------:R-:W-:-:S06]  /*07c0*/  IADD3 R5, PT, PT, R11, 0x7fe00000, RZ ;  /* 0x7fe000000b057810 */ /* 0x000fcc0007ffe0ff */
        /* <DEDUP_REMOVED lines=19> */
.L_x_89:
        /* <DEDUP_REMOVED lines=13> */
[----:B------:R-:W-:Y:S01]  /*09d0*/  @!P0 IMAD.MOV.U32 R16, RZ, RZ, RZ ;  /* 0x000000ffff108224 */ /* 0x000fe200078e00ff */
[----:B------:R-:W-:-:S03]  /*09e0*/  @P0 MOV R16, RZ ;  /* 0x000000ff00100202 */ /* 0x000fc60000000f00 */
[----:B------:R-:W-:Y:S01]  /*09f0*/  @P0 IMAD.MOV.U32 R17, RZ, RZ, R2 ;  /* 0x000000ffff110224 */ /* 0x000fe200078e0002 */
[----:B------:R-:W-:Y:S06]  /*0a00*/  BRA `(.L_x_90) ;  /* 0x0000000000147947 */ /* 0x000fec0003800000 */
.L_x_92:
[----:B------:R-:W-:Y:S01]  /*0a10*/  LOP3.LUT R17, R9, 0x80000, RZ, 0xfc, !PT ;  /* 0x0008000009117812 */ /* 0x000fe200078efcff */
[----:B------:R-:W-:Y:S01]  /*0a20*/  IMAD.MOV.U32 R16, RZ, RZ, R8 ;  /* 0x000000ffff107224 */ /* 0x000fe200078e0008 */
[----:B------:R-:W-:Y:S06]  /*0a30*/  BRA `(.L_x_90) ;  /* 0x0000000000087947 */ /* 0x000fec0003800000 */
.L_x_91:
[----:B------:R-:W-:Y:S01]  /*0a40*/  LOP3.LUT R17, R5, 0x80000, RZ, 0xfc, !PT ;  /* 0x0008000005117812 */ /* 0x000fe200078efcff */
[----:B------:R-:W-:-:S07]  /*0a50*/  IMAD.MOV.U32 R16, RZ, RZ, R4 ;  /* 0x000000ffff107224 */ /* 0x000fce00078e0004 */
.L_x_90:
[----:B------:R-:W-:Y:S02]  /*0a60*/  IMAD.MOV.U32 R13, RZ, RZ, 0x0 ;  /* 0x00000000ff0d7424 */ /* 0x000fe400078e00ff */
[----:B------:R-:W-:Y:S02]  /*0a70*/  IMAD.MOV.U32 R2, RZ, RZ, R16 ;  /* 0x000000ffff027224 */ /* 0x000fe400078e0010 */
[----:B------:R-:W-:Y:S01]  /*0a80*/  IMAD.MOV.U32 R3, RZ, RZ, R17 ;  /* 0x000000ffff037224 */ /* 0x000fe200078e0011 */
[----:B------:R-:W-:Y:S06]  /*0a90*/  RET.REL.NODEC R12 `(_Z12leaveFermonePdPiS_di) ;  /* 0xfffffff40c587950 */ /* 0x000fec0003c3ffff */
.L_x_93:
        /* <DEDUP_REMOVED lines=14> */
.L_x_106:


//--------------------- .text._Z11setupKernelP17curandStateXORWOW --------------------------
	.section	.text._Z11setupKernelP17curandStateXORWOW,"ax",@progbits
	.align	128
        .global         _Z11setupKernelP17curandStateXORWOW
        .type           _Z11setupKernelP17curandStateXORWOW,@function
        .size           _Z11setupKernelP17curandStateXORWOW,(.L_x_111 - _Z11setupKernelP17curandStateXORWOW)
        .other          _Z11setupKernelP17curandStateXORWOW,@"STO_CUDA_ENTRY STV_DEFAULT"
_Z11setupKernelP17curandStateXORWOW:
.text._Z11setupKernelP17curandStateXORWOW:
[----:B------:R-:W-:Y:S01]  /*0000*/  LDC R1, c[0x0][0x37c] ;  /* 0x0000df00ff017b82 */ /* 0x000fe20000000800 */
[----:B------:R-:W0:Y:S07]  /*0010*/  S2R R13, SR_TID.X ;  /* 0x00000000000d7919 */ /* 0x000e2e0000002100 */
[----:B------:R-:W0:Y:S01]  /*0020*/  S2UR UR6, SR_CTAID.X ;  /* 0x00000000000679c3 */ /* 0x000e220000002500 */
[----:B------:R-:W1:Y:S01]  /*0030*/  LDCU.64 UR4, c[0x0][0x358] ;  /* 0x00006b00ff0477ac */ /* 0x000e620008000a00 */
[----:B------:R-:W-:Y:S01]  /*0040*/  IMAD.MOV.U32 R2, RZ, RZ, 0x3198c20f ;  /* 0x3198c20fff027424 */ /* 0x000fe200078e00ff */
[----:B------:R-:W-:Y:S01]  /*0050*/  BSSY.RECONVERGENT B0, `(.L_x_94) ;  /* 0x00000df000007945 */ /* 0x000fe20003800200 */
[----:B------:R-:W-:-:S02]  /*0060*/  IMAD.MOV.U32 R3, RZ, RZ, 0x5efdb30c ;  /* 0x5efdb30cff037424 */ /* 0x000fc400078e00ff */
[----:B------:R-:W-:Y:S02]  /*0070*/  IMAD.MOV.U32 R4, RZ, RZ, 0x423bb012 ;  /* 0x423bb012ff047424 */ /* 0x000fe400078e00ff */
[----:B------:R-:W0:Y:S01]  /*0080*/  LDC R0, c[0x0][0x360] ;  /* 0x0000d800ff007b82 */ /* 0x000e220000000800 */
[----:B------:R-:W-:Y:S02]  /*0090*/  IMAD.MOV.U32 R5, RZ, RZ, -0x75bd8fc ;  /* 0xf8a42704ff057424 */ /* 0x000fe400078e00ff */
[----:B------:R-:W-:Y:S02]  /*00a0*/  IMAD.MOV.U32 R8, RZ, RZ, -0x23270784 ;  /* 0xdcd8f87cff087424 */ /* 0x000fe400078e00ff */
[----:B------:R-:W-:-:S03]  /*00b0*/  IMAD.MOV.U32 R9, RZ, RZ, 0x57fa2510 ;  /* 0x57fa2510ff097424 */ /* 0x000fc600078e00ff */
[----:B------:R-:W2:Y:S01]  /*00c0*/  LDC.64 R6, c[0x0][0x380] ;  /* 0x0000e000ff067b82 */ /* 0x000ea20000000a00 */
[----:B0-----:R-:W-:-:S05]  /*00d0*/  IMAD R13, R0, UR6, R13 ;  /* 0x00000006000d7c24 */ /* 0x001fca000f8e020d */
[C---:B------:R-:W-:Y:S01]  /*00e0*/  ISETP.NE.AND P0, PT, R13.reuse, RZ, PT ;  /* 0x000000ff0d00720c */ /* 0x040fe20003f05270 */
[----:B--2---:R-:W-:-:S05]  /*00f0*/  IMAD.WIDE R6, R13, 0x30, R6 ;  /* 0x000000300d067825 */ /* 0x004fca00078e0206 */
[----:B-1----:R0:W-:Y:S04]  /*0100*/  STG.E.64 desc[UR4][R6.64], R2 ;  /* 0x0000000206007986 */ /* 0x0021e8000c101b04 */
[----:B------:R0:W-:Y:S04]  /*0110*/  STG.E.64 desc[UR4][R6.64+0x8], R4 ;  /* 0x0000080406007986 */ /* 0x0001e8000c101b04 */
[----:B------:R0:W-:Y:S01]  /*0120*/  STG.E.64 desc[UR4][R6.64+0x10], R8 ;  /* 0x0000100806007986 */ /* 0x0001e2000c101b04 */
[----:B------:R-:W-:Y:S05]  /*0130*/  @!P0 BRA `(.L_x_95) ;  /* 0x0000000c00408947 */ /* 0x000fea0003800000 */
[----:B------:R-:W-:Y:S01]  /*0140*/  SHF.R.S32.HI R0, RZ, 0x1f, R13 ;  /* 0x0000001fff007819 */ /* 0x000fe2000001140d */
[----:B------:R-:W-:-:S07]  /*0150*/  IMAD.MOV.U32 R12, RZ, RZ, RZ ;  /* 0x000000ffff0c7224 */ /* 0x000fce00078e00ff */
.L_x_101:
[----:B0-----:R-:W-:Y:S01]  /*0160*/  LOP3.LUT R2, R13, 0x3, RZ, 0xc0, !PT ;  /* 0x000000030d027812 */ /* 0x001fe200078ec0ff */
[----:B------:R-:W-:Y:S03]  /*0170*/  BSSY.RECONVERGENT B1, `(.L_x_96) ;  /* 0x00000c6000017945 */ /* 0x000fe60003800200 */
[----:B------:R-:W-:-:S04]  /*0180*/  ISETP.NE.U32.AND P0, PT, R2, RZ, PT ;  /* 0x000000ff0200720c */ /* 0x000fc80003f05070 */
[----:B------:R-:W-:-:S13]  /*0190*/  ISETP.NE.AND.EX P0, PT, RZ, RZ, PT, P0 ;  /* 0x000000ffff00720c */ /* 0x000fda0003f05300 */
[----:B------:R-:W-:Y:S05]  /*01a0*/  @!P0 BRA `(.L_x_97) ;  /* 0x0000000c00088947 */ /* 0x000fea0003800000 */
[----:B------:R-:W0:Y:S01]  /*01b0*/  LDC.64 R8, c[0x4][RZ] ;  /* 0x01000000ff087b82 */ /* 0x000e220000000a00 */
[----:B------:R-:W-:Y:S02]  /*01c0*/  IMAD.MOV.U32 R14, RZ, RZ, RZ ;  /* 0x000000ffff0e7224 */ /* 0x000fe400078e00ff */
[----:B0-----:R-:W-:-:S07]  /*01d0*/  IMAD.WIDE.U32 R8, R12, 0xc80, R8 ;  /* 0x00000c800c087825 */ /* 0x001fce00078e0008 */
.L_x_100:
[----:B0-----:R-:W-:Y:S01]  /*01e0*/  IMAD.MOV.U32 R15, RZ, RZ, RZ ;  /* 0x000000ffff0f7224 */ /* 0x001fe200078e00ff */
[----:B------:R-:W-:Y:S01]  /*01f0*/  CS2R R2, SRZ ;  /* 0x0000000000027805 */ /* 0x000fe2000001ff00 */
[----:B------:R-:W-:Y:S01]  /*0200*/  IMAD.MOV.U32 R17, RZ, RZ, RZ ;  /* 0x000000ffff117224 */ /* 0x000fe200078e00ff */
[----:B------:R-:W-:-:S07]  /*0210*/  CS2R R4, SRZ ;  /* 0x0000000000047805 */ /* 0x000fce000001ff00 */
.L_x_99:
[----:B------:R-:W-:-:S05]  /*0220*/  IMAD.WIDE.U32 R10, R17, 0x4, R6 ;  /* 0x00000004110a7825 */ /* 0x000fca00078e0006 */
[----:B------:R0:W5:Y:S01]  /*0230*/  LDG.E R16, desc[UR4][R10.64+0x4] ;  /* 0x000004040a107981 */ /* 0x000162000c1e1900 */
[----:B------:R-:W-:-:S07]  /*0240*/  IMAD.MOV.U32 R19, RZ, RZ, RZ ;  /* 0x000000ffff137224 */ /* 0x000fce00078e00ff */
.L_x_98:
[----:B-----5:R-:W-:Y:S01]  /*0250*/  SHF.R.U32.HI R24, RZ, R19, R16 ;  /* 0x00000013ff187219 */ /* 0x020fe20000011610 */
[----:B0-----:R-:W-:-:S03]  /*0260*/  IMAD.SHL.U32 R10, R17, 0x20, RZ ;  /* 0x00000020110a7824 */ /* 0x001fc600078e00ff */
[----:B------:R-:W-:Y:S01]  /*0270*/  LOP3.LUT R11, R24, 0x1, RZ, 0xc0, !PT ;  /* 0x00000001180b7812 */ /* 0x000fe200078ec0ff */
[----:B------:R-:W-:-:S03]  /*0280*/  IMAD.IADD R10, R10, 0x1, R19 ;  /* 0x000000010a0a7824 */ /* 0x000fc600078e0213 */
[----:B------:R-:W-:Y:S01]  /*0290*/  ISETP.NE.U32.AND P0, PT, R11, 0x1, PT ;  /* 0x000000010b00780c */ /* 0x000fe20003f05070 */
[----:B------:R-:W-:-:S03]  /*02a0*/  IMAD R11, R10, 0x5, RZ ;  /* 0x000000050a0b7824 */ /* 0x000fc600078e02ff */
[----:B------:R-:W-:Y:S01]  /*02b0*/  R2P PR, R24, 0x7e ;  /* 0x0000007e18007804 */ /* 0x000fe20000000000 */
[----:B------:R-:W-:-:S08]  /*02c0*/  IMAD.WIDE.U32 R10, R11, 0x4, R8 ;  /* 0x000000040b0a7825 */ /* 0x000fd000078e0008 */
[----:B------:R-:W2:Y:S04]  /*02d0*/  @!P0 LDG.E R18, desc[UR4][R10.64] ;  /* 0x000000040a128981 */ /* 0x000ea8000c1e1900 */
[----:B------:R-:W3:Y:S04]  /*02e0*/  @!P0 LDG.E R20, desc[UR4][R10.64+0x10] ;  /* 0x000010040a148981 */ /* 0x000ee8000c1e1900 */
[----:B------:R-:W4:Y:S04]  /*02f0*/  @P1 LDG.E R22, desc[UR4][R10.64+0x14] ;  /* 0x000014040a161981 */ /* 0x000f28000c1e1900 */
[----:B------:R-:W4:Y:S04]  /*0300*/  @P2 LDG.E R26, desc[UR4][R10.64+0x28] ;  /* 0x000028040a1a2981 */ /* 0x000f28000c1e1900 */
[----:B------:R-:W4:Y:S04]  /*0310*/  @!P0 LDG.E R21, desc[UR4][R10.64+0x4] ;  /* 0x000004040a158981 */ /* 0x000f28000c1e1900 */
[----:B------:R-:W4:Y:S04]  /*0320*/  @!P0 LDG.E R23, desc[UR4][R10.64+0xc] ;  /* 0x00000c040a178981 */ /* 0x000f28000c1e1900 */
[----:B------:R-:W4:Y:S04]  /*0330*/  @P1 LDG.E R25, desc[UR4][R10.64+0x18] ;  /* 0x000018040a191981 */ /* 0x000f28000c1e1900 */
[----:B------:R-:W4:Y:S04]  /*0340*/  @P3 LDG.E R28, desc[UR4][R10.64+0x3c] ;  /* 0x00003c040a1c3981 */ /* 0x000f28000c1e1900 */
[----:B------:R-:W4:Y:S01]  /*0350*/  @P6 LDG.E R27, desc[UR4][R10.64+0x7c] ;  /* 0x00007c040a1b6981 */ /* 0x000f22000c1e1900 */
[----:B--2---:R-:W-:-:S03]  /*0360*/  @!P0 LOP3.LUT R15, R15, R18, RZ, 0x3c, !PT ;  /* 0x000000120f0f8212 */ /* 0x004fc600078e3cff */
[----:B------:R-:W2:Y:S01]  /*0370*/  @!P0 LDG.E R18, desc[UR4][R10.64+0x8] ;  /* 0x000008040a128981 */ /* 0x000ea2000c1e1900 */
[----:B---3--:R-:W-:-:S03]  /*0380*/  @!P0 LOP3.LUT R3, R3, R20, RZ, 0x3c, !PT ;  /* 0x0000001403038212 */ /* 0x008fc600078e3cff */
[----:B------:R-:W3:Y:S01]  /*0390*/  @P1 LDG.E R20, desc[UR4][R10.64+0x24] ;  /* 0x000024040a141981 */ /* 0x000ee2000c1e1900 */
[----:B----4-:R-:W-:-:S03]  /*03a0*/  @P1 LOP3.LUT R15, R15, R22, RZ, 0x3c, !PT ;  /* 0x000000160f0f1212 */ /* 0x010fc600078e3cff */
[----:B------:R-:W4:Y:S01]  /*03b0*/  @P2 LDG.E R22, desc[UR4][R10.64+0x38] ;  /* 0x000038040a162981 */ /* 0x000f22000c1e1900 */
[----:B------:R-:W-:-:S03]  /*03c0*/  @P2 LOP3.LUT R15, R15, R26, RZ, 0x3c, !PT ;  /* 0x0000001a0f0f2212 */ /* 0x000fc600078e3cff */
[----:B------:R-:W4:Y:S01]  /*03d0*/  @P4 LDG.E R26, desc[UR4][R10.64+0x50] ;  /* 0x000050040a1a4981 */ /* 0x000f22000c1e1900 */
[----:B------:R-:W-:-:S03]  /*03e0*/  @!P0 LOP3.LUT R4, R4, R21, RZ, 0x3c, !PT ;  /* 0x0000001504048212 */ /* 0x000fc600078e3cff */
[----:B------:R-:W4:Y:S01]  /*03f0*/  @P1 LDG.E R21, desc[UR4][R10.64+0x20] ;  /* 0x000020040a151981 */ /* 0x000f22000c1e1900 */
[----:B------:R-:W-:-:S03]  /*0400*/  @!P0 LOP3.LUT R2, R2, R23, RZ, 0x3c, !PT ;  /* 0x0000001702028212 */ /* 0x000fc600078e3cff */
[----:B------:R-:W4:Y:S01]  /*0410*/  @P2 LDG.E R23, desc[UR4][R10.64+0x2c] ;  /* 0x00002c040a172981 */ /* 0x000f22000c1e1900 */
[----:B------:R-:W-:-:S03]  /*0420*/  @P1 LOP3.LUT R4, R4, R25, RZ, 0x3c, !PT ;  /* 0x0000001904041212 */ /* 0x000fc600078e3cff */
[----:B------:R-:W4:Y:S01]  /*0430*/  @P2 LDG.E R25, desc[UR4][R10.64+0x34] ;  /* 0x000034040a192981 */ /* 0x000f22000c1e1900 */
[----:B--2---:R-:W-:-:S03]  /*0440*/  @!P0 LOP3.LUT R5, R5, R18, RZ, 0x3c, !PT ;  /* 0x0000001205058212 */ /* 0x004fc600078e3cff */
[----:B------:R-:W2:Y:S01]  /*0450*/  @P1 LDG.E R18, desc[UR4][R10.64+0x1c] ;  /* 0x00001c040a121981 */ /* 0x000ea2000c1e1900 */
[----:B---3--:R-:W-:-:S03]  /*0460*/  @P1 LOP3.LUT R3, R3, R20, RZ, 0x3c, !PT ;  /* 0x0000001403031212 */ /* 0x008fc600078e3cff */
[----:B------:R-:W3:Y:S01]  /*0470*/  @P2 LDG.E R20, desc[UR4][R10.64+0x30] ;  /* 0x000030040a142981 */ /* 0x000ee2000c1e1900 */
[----:B----4-:R-:W-:-:S03]  /*0480*/  @P2 LOP3.LUT R3, R3, R22, RZ, 0x3c, !PT ;  /* 0x0000001603032212 */ /* 0x010fc600078e3cff */
[----:B------:R-:W4:Y:S01]  /*0490*/  @P3 LDG.E R22, desc[UR4][R10.64+0x4c] ;  /* 0x00004c040a163981 */ /* 0x000f22000c1e1900 */
[----:B------:R-:W-:-:S04]  /*04a0*/  @P3 LOP3.LUT R15, R15, R28, RZ, 0x3c, !PT ;  /* 0x0000001c0f0f3212 */ /* 0x000fc800078e3cff */
[----:B------:R-:W-:Y:S02]  /*04b0*/  @P4 LOP3.LUT R15, R15, R26, RZ, 0x3c, !PT ;  /* 0x0000001a0f0f4212 */ /* 0x000fe400078e3cff */
[----:B------:R-:W-:Y:S01]  /*04c0*/  @P1 LOP3.LUT R2, R2, R21, RZ, 0x3c, !PT ;  /* 0x0000001502021212 */ /* 0x000fe200078e3cff */
[----:B------:R-:W4:Y:S04]  /*04d0*/  @P5 LDG.E R26, desc[UR4][R10.64+0x64] ;  /* 0x000064040a1a5981 */ /* 0x000f28000c1e1900 */
[----:B------:R-:W4:Y:S01]  /*04e0*/  @P3 LDG.E R21, desc[UR4][R10.64+0x40] ;  /* 0x000040040a153981 */ /* 0x000f22000c1e1900 */
[----:B------:R-:W-:Y:S02]  /*04f0*/  @P2 LOP3.LUT R4, R4, R23, RZ, 0x3c, !PT ;  /* 0x0000001704042212 */ /* 0x000fe400078e3cff */
[----:B------:R-:W-:Y:S01]  /*0500*/  @P2 LOP3.LUT R2, R2, R25, RZ, 0x3c, !PT ;  /* 0x0000001902022212 */ /* 0x000fe200078e3cff */
[----:B------:R-:W4:Y:S04]  /*0510*/  @P3 LDG.E R23, desc[UR4][R10.64+0x48] ;  /* 0x000048040a173981 */ /* 0x000f28000c1e1900 */
[----:B------:R-:W4:Y:S01]  /*0520*/  @P4 LDG.E R25, desc[UR4][R10.64+0x54] ;  /* 0x000054040a194981 */ /* 0x000f22000c1e1900 */
[----:B--2---:R-:W-:-:S03]  /*0530*/  @P1 LOP3.LUT R5, R5, R18, RZ, 0x3c, !PT ;  /* 0x0000001205051212 */ /* 0x004fc600078e3cff */
[----:B------:R-:W2:Y:S01]  /*0540*/  @P3 LDG.E R18, desc[UR4][R10.64+0x44] ;  /* 0x000044040a123981 */ /* 0x000ea2000c1e1900 */
[----:B---3--:R-:W-:-:S03]  /*0550*/  @P2 LOP3.LUT R5, R5, R20, RZ, 0x3c, !PT ;  /* 0x0000001405052212 */ /* 0x008fc600078e3cff */
[----:B------:R-:W3:Y:S01]  /*0560*/  @P4 LDG.E R20, desc[UR4][R10.64+0x58] ;  /* 0x000058040a144981 */ /* 0x000ee2000c1e1900 */
[----:B----4-:R-:W-:-:S03]  /*0570*/  @P3 LOP3.LUT R3, R3, R22, RZ, 0x3c, !PT ;  /* 0x0000001603033212 */ /* 0x010fc600078e3cff */
[----:B------:R-:W4:Y:S01]  /*0580*/  @P4 LDG.E R22, desc[UR4][R10.64+0x60] ;  /* 0x000060040a164981 */ /* 0x000f22000c1e1900 */
[----:B------:R-:W-:Y:S02]  /*0590*/  LOP3.LUT P0, RZ, R24, 0x80, RZ, 0xc0, !PT ;  /* 0x0000008018ff7812 */ /* 0x000fe4000780c0ff */
[----:B------:R-:W-:Y:S02]  /*05a0*/  @P5 LOP3.LUT R15, R15, R26, RZ, 0x3c, !PT ;  /* 0x0000001a0f0f5212 */ /* 0x000fe400078e3cff */
[----:B------:R-:W4:Y:S01]  /*05b0*/  @P6 LDG.E R26, desc[UR4][R10.64+0x78] ;  /* 0x000078040a1a6981 */ /* 0x000f22000c1e1900 */
[----:B------:R-:W-:-:S03]  /*05c0*/  @P3 LOP3.LUT R4, R4, R21, RZ, 0x3c, !PT ;  /* 0x0000001504043212 */ /* 0x000fc600078e3cff */
[----:B------:R-:W4:Y:S01]  /*05d0*/  @P4 LDG.E R21, desc[UR4][R10.64+0x5c] ;  /* 0x00005c040a154981 */ /* 0x000f22000c1e1900 */
[----:B------:R-:W-:-:S03]  /*05e0*/  @P3 LOP3.LUT R2, R2, R23, RZ, 0x3c, !PT ;  /* 0x0000001702023212 */ /* 0x000fc600078e3cff */
[----:B------:R-:W4:Y:S01]  /*05f0*/  @P5 LDG.E R23, desc[UR4][R10.64+0x68] ;  /* 0x000068040a175981 */ /* 0x000f22000c1e1900 */
[----:B------:R-:W-:-:S03]  /*0600*/  @P4 LOP3.LUT R4, R4, R25, RZ, 0x3c, !PT ;  /* 0x0000001904044212 */ /* 0x000fc600078e3cff */
[----:B------:R-:W4:Y:S01]  /*0610*/  @P5 LDG.E R25, desc[UR4][R10.64+0x70] ;  /* 0x000070040a195981 */ /* 0x000f22000c1e1900 */
[----:B--2---:R-:W-:-:S03]  /*0620*/  @P3 LOP3.LUT R5, R5, R18, RZ, 0x3c, !PT ;  /* 0x0000001205053212 */ /* 0x004fc600078e3cff */
[----:B------:R-:W2:Y:S01]  /*0630*/  @P5 LDG.E R18, desc[UR4][R10.64+0x6c] ;  /* 0x00006c040a125981 */ /* 0x000ea2000c1e1900 */
[----:B---3--:R-:W-:-:S03]  /*0640*/  @P4 LOP3.LUT R5, R5, R20, RZ, 0x3c, !PT ;  /* 0x0000001405054212 */ /* 0x008fc600078e3cff */
[----:B------:R-:W3:Y:S01]  /*0650*/  @P5 LDG.E R20, desc[UR4][R10.64+0x74] ;  /* 0x000074040a145981 */ /* 0x000ee2000c1e1900 */
[----:B----4-:R-:W-:-:S03]  /*0660*/  @P4 LOP3.LUT R3, R3, R22, RZ, 0x3c, !PT ;  /* 0x0000001603034212 */ /* 0x010fc600078e3cff */
[----:B------:R-:W4:Y:S01]  /*0670*/  @P0 LDG.E R22, desc[UR4][R10.64+0x8c] ;  /* 0x00008c040a160981 */ /* 0x000f22000c1e1900 */
[----:B------:R-:W-:-:S03]  /*0680*/  @P6 LOP3.LUT R15, R15, R26, RZ, 0x3c, !PT ;  /* 0x0000001a0f0f6212 */ /* 0x000fc600078e3cff */
        /* <DEDUP_REMOVED lines=13> */
[----:B------:R-:W-:Y:S02]  /*0760*/  @P6 LOP3.LUT R4, R4, R27, RZ, 0x3c, !PT ;  /* 0x0000001b04046212 */ /* 0x000fe400078e3cff */
[----:B------:R-:W-:Y:S02]  /*0770*/  @P6 LOP3.LUT R2, R2, R21, RZ, 0x3c, !PT ;  /* 0x0000001502026212 */ /* 0x000fe400078e3cff */
[----:B------:R-:W-:Y:S02]  /*0780*/  @P0 LOP3.LUT R4, R4, R23, RZ, 0x3c, !PT ;  /* 0x0000001704040212 */ /* 0x000fe400078e3cff */
[----:B------:R-:W-:Y:S02]  /*0790*/  @P0 LOP3.LUT R2, R2, R25, RZ, 0x3c, !PT ;  /* 0x0000001902020212 */ /* 0x000fe400078e3cff */
[----:B--2---:R-:W-:Y:S02]  /*07a0*/  @P6 LOP3.LUT R5, R5, R18, RZ, 0x3c, !PT ;  /* 0x0000001205056212 */ /* 0x004fe400078e3cff */
[----:B---3--:R-:W-:-:S02]  /*07b0*/  @P6 LOP3.LUT R3, R3, R20, RZ, 0x3c, !PT ;  /* 0x0000001403036212 */ /* 0x008fc400078e3cff */
[----:B----4-:R-:W-:Y:S02]  /*07c0*/  @P0 LOP3.LUT R5, R5, R22, RZ, 0x3c, !PT ;  /* 0x0000001605050212 */ /* 0x010fe400078e3cff */
[----:B------:R-:W-:Y:S02]  /*07d0*/  @P0 LOP3.LUT R3, R3, R26, RZ, 0x3c, !PT ;  /* 0x0000001a03030212 */ /* 0x000fe400078e3cff */
[----:B------:R-:W-:-:S13]  /*07e0*/  R2P PR, R24.B1, 0x7f ;  /* 0x0000007f18007804 */ /* 0x000fda0000001000 */
[----:B------:R-:W2:Y:S04]  /*07f0*/  @P0 LDG.E R18, desc[UR4][R10.64+0xa0] ;  /* 0x0000a0040a120981 */ /* 0x000ea8000c1e1900 */
[----:B------:R-:W3:Y:S04]  /*0800*/  @P1 LDG.E R22, desc[UR4][R10.64+0xb4] ;  /* 0x0000b4040a161981 */ /* 0x000ee8000c1e1900 */
[----:B------:R-:W4:Y:S04]  /*0810*/  @P2 LDG.E R26, desc[UR4][R10.64+0xc8] ;  /* 0x0000c8040a1a2981 */ /* 0x000f28000c1e1900 */
[----:B------:R-:W4:Y:S04]  /*0820*/  @P3 LDG.E R28, desc[UR4][R10.64+0xdc] ;  /* 0x0000dc040a1c3981 */ /* 0x000f28000c1e1900 */
[----:B------:R-:W4:Y:S04]  /*0830*/  @P0 LDG.E R23, desc[UR4][R10.64+0xa4] ;  /* 0x0000a4040a170981 */ /* 0x000f28000c1e1900 */
[----:B------:R-:W4:Y:S04]  /*0840*/  @P0 LDG.E R20, desc[UR4][R10.64+0xa8] ;  /* 0x0000a8040a140981 */ /* 0x000f28000c1e1900 */
[----:B------:R-:W4:Y:S04]  /*0850*/  @P4 LDG.E R25, desc[UR4][R10.64+0xf0] ;  /* 0x0000f0040a194981 */ /* 0x000f28000c1e1900 */
        /* <DEDUP_REMOVED lines=21> */
[----:B------:R-:W-:Y:S02]  /*09b0*/  LOP3.LUT P0, RZ, R24, 0x8000, RZ, 0xc0, !PT ;  /* 0x0000800018ff7812 */ /* 0x000fe4000780c0ff */
[----:B----4-:R-:W-:Y:S01]  /*09c0*/  @P5 LOP3.LUT R15, R15, R26, RZ, 0x3c, !PT ;  /* 0x0000001a0f0f5212 */ /* 0x010fe200078e3cff */
[----:B------:R-:W4:Y:S04]  /*09d0*/  @P3 LDG.E R24, desc[UR4][R10.64+0xe4] ;  /* 0x0000e4040a183981 */ /* 0x000f28000c1e1900 */
[----:B------:R-:W2:Y:S01]  /*09e0*/  @P6 LDG.E R26, desc[UR4][R10.64+0x118] ;  /* 0x000118040a1a6981 */ /* 0x000ea2000c1e1900 */
        /* <DEDUP_REMOVED lines=8> */
[----:B---3--:R-:W-:-:S03]  /*0a70*/  @P2 LOP3.LUT R3, R3, R22, RZ, 0x3c, !PT ;  /* 0x0000001603032212 */ /* 0x008fc600078e3cff */
[----:B------:R-:W3:Y:S01]  /*0a80*/  @P4 LDG.E R22, desc[UR4][R10.64+0x100] ;  /* 0x000100040a164981 */ /* 0x000ee2000c1e1900 */
[----:B--2---:R-:W-:-:S03]  /*0a90*/  @P6 LOP3.LUT R15, R15, R26, RZ, 0x3c, !PT ;  /* 0x0000001a0f0f6212 */ /* 0x004fc600078e3cff */
[----:B------:R-:W2:Y:S01]  /*0aa0*/  @P0 LDG.E R26, desc[UR4][R10.64+0x12c] ;  /* 0x00012c040a1a0981 */ /* 0x000ea2000c1e1900 */
[----:B----4-:R-:W-:-:S03]  /*0ab0*/  @P2 LOP3.LUT R2, R2, R23, RZ, 0x3c, !PT ;  /* 0x0000001702022212 */ /* 0x010fc600078e3cff */
[----:B------:R-:W4:Y:S01]  /*0ac0*/  @P4 LDG.E R23, desc[UR4][R10.64+0xfc] ;  /* 0x0000fc040a174981 */ /* 0x000f22000c1e1900 */
[----:B------:R-:W-:-:S03]  /*0ad0*/  @P2 LOP3.LUT R5, R5, R20, RZ, 0x3c, !PT ;  /* 0x0000001405052212 */ /* 0x000fc600078e3cff */
[----:B------:R-:W4:Y:S01]  /*0ae0*/  @P4 LDG.E R20, desc[UR4][R10.64+0xf8] ;  /* 0x0000f8040a144981 */ /* 0x000f22000c1e1900 */
[----:B------:R-:W-:Y:S02]  /*0af0*/  @P3 LOP3.LUT R2, R2, R27, RZ, 0x3c, !PT ;  /* 0x0000001b02023212 */ /* 0x000fe400078e3cff */
[----:B------:R-:W-:Y:S01]  /*0b00*/  @P3 LOP3.LUT R4, R4, R25, RZ, 0x3c, !PT ;  /* 0x0000001904043212 */ /* 0x000fe200078e3cff */
[----:B------:R-:W4:Y:S01]  /*0b10*/  @P5 LDG.E R27, desc[UR4][R10.64+0x110] ;  /* 0x000110040a1b5981 */ /* 0x000f22000c1e1900 */
[----:B------:R-:W-:-:S03]  /*0b20*/  @P3 LOP3.LUT R5, R5, R24, RZ, 0x3c, !PT ;  /* 0x0000001805053212 */ /* 0x000fc600078e3cff */
[----:B------:R-:W4:Y:S04]  /*0b30*/  @P5 LDG.E R25, desc[UR4][R10.64+0x108] ;  /* 0x000108040a195981 */ /* 0x000f28000c1e1900 */
        /* <DEDUP_REMOVED lines=19> */
[----:B------:R-:W-:-:S05]  /*0c70*/  VIADD R19, R19, 0x10 ;  /* 0x0000001013137836 */ /* 0x000fca0000000000 */
[----:B------:R-:W-:Y:S02]  /*0c80*/  ISETP.NE.AND P1, PT, R19, 0x20, PT ;  /* 0x000000201300780c */ /* 0x000fe40003f25270 */
[----:B------:R-:W-:Y:S02]  /*0c90*/  @P5 LOP3.LUT R3, R3, R18, RZ, 0x3c, !PT ;  /* 0x0000001203035212 */ /* 0x000fe400078e3cff */
[----:B------:R-:W-:Y:S02]  /*0ca0*/  @P6 LOP3.LUT R4, R4, R21, RZ, 0x3c, !PT ;  /* 0x0000001504046212 */ /* 0x000fe400078e3cff */
[----:B---3--:R-:W-:-:S04]  /*0cb0*/  @P6 LOP3.LUT R3, R3, R22, RZ, 0x3c, !PT ;  /* 0x0000001603036212 */ /* 0x008fc800078e3cff */
[----:B--2---:R-:W-:Y:S02]  /*0cc0*/  @P0 LOP3.LUT R3, R3, R26, RZ, 0x3c, !PT ;  /* 0x0000001a03030212 */ /* 0x004fe400078e3cff */
[----:B----4-:R-:W-:Y:S02]  /*0cd0*/  @P6 LOP3.LUT R2, R2, R23, RZ, 0x3c, !PT ;  /* 0x0000001702026212 */ /* 0x010fe400078e3cff */
[----:B------:R-:W-:Y:S02]  /*0ce0*/  @P6 LOP3.LUT R5, R5, R20, RZ, 0x3c, !PT ;  /* 0x0000001405056212 */ /* 0x000fe400078e3cff */
[----:B------:R-:W-:Y:S02]  /*0cf0*/  @P0 LOP3.LUT R2, R2, R27, RZ, 0x3c, !PT ;  /* 0x0000001b02020212 */ /* 0x000fe400078e3cff */
[----:B------:R-:W-:Y:S02]  /*0d00*/  @P0 LOP3.LUT R4, R4, R25, RZ, 0x3c, !PT ;  /* 0x0000001904040212 */ /* 0x000fe400078e3cff */
[----:B------:R-:W-:Y:S01]  /*0d10*/  @P0 LOP3.LUT R5, R5, R24, RZ, 0x3c, !PT ;  /* 0x0000001805050212 */ /* 0x000fe200078e3cff */
[----:B------:R-:W-:Y:S06]  /*0d20*/  @P1 BRA `(.L_x_98) ;  /* 0xfffffff400481947 */ /* 0x000fec000383ffff */
[----:B------:R-:W-:-:S05]  /*0d30*/  VIADD R17, R17, 0x1 ;  /* 0x0000000111117836 */ /* 0x000fca0000000000 */
[----:B------:R-:W-:-:S13]  /*0d40*/  ISETP.NE.AND P0, PT, R17, 0x5, PT ;  /* 0x000000051100780c */ /* 0x000fda0003f05270 */
[----:B------:R-:W-:Y:S05]  /*0d50*/  @P0 BRA `(.L_x_99) ;  /* 0xfffffff400300947 */ /* 0x000fea000383ffff */
[----:B------:R0:W-:Y:S01]  /*0d60*/  STG.E.64 desc[UR4][R6.64+0x8], R4 ;  /* 0x0000080406007986 */ /* 0x0001e2000c101b04 */
[----:B------:R-:W-:Y:S01]  /*0d70*/  VIADD R14, R14, 0x1 ;  /* 0x000000010e0e7836 */ /* 0x000fe20000000000 */
[----:B------:R-:W-:Y:S02]  /*0d80*/  LOP3.LUT R11, R13, 0x3, RZ, 0xc0, !PT ;  /* 0x000000030d0b7812 */ /* 0x000fe400078ec0ff */
[----:B------:R0:W-:Y:S02]  /*0d90*/  STG.E.64 desc[UR4][R6.64+0x10], R2 ;  /* 0x0000100206007986 */ /* 0x0001e4000c101b04 */
[----:B------:R-:W-:Y:S02]  /*0da0*/  ISETP.GE.U32.AND P0, PT, R14, R11, PT ;  /* 0x0000000b0e00720c */ /* 0x000fe40003f06070 */
[----:B------:R0:W-:Y:S11]  /*0db0*/  STG.E desc[UR4][R6.64+0x4], R15 ;  /* 0x0000040f06007986 */ /* 0x0001f6000c101904 */
[----:B------:R-:W-:Y:S05]  /*0dc0*/  @!P0 BRA `(.L_x_100) ;  /* 0xfffffff400048947 */ /* 0x000fea000383ffff */
.L_x_97:
[----:B------:R-:W-:Y:S05]  /*0dd0*/  BSYNC.RECONVERGENT B1 ;  /* 0x0000000000017941 */ /* 0x000fea0003800200 */
.L_x_96:
[C---:B------:R-:W-:Y:S01]  /*0de0*/  ISETP.GT.U32.AND P0, PT, R13.reuse, 0x3, PT ;  /* 0x000000030d00780c */ /* 0x040fe20003f04070 */
[----:B------:R-:W-:Y:S01]  /*0df0*/  VIADD R12, R12, 0x1 ;  /* 0x000000010c0c7836 */ /* 0x000fe20000000000 */
[--C-:B------:R-:W-:Y:S02]  /*0e00*/  SHF.R.U64 R13, R13, 0x2, R0.reuse ;  /* 0x000000020d0d7819 */ /* 0x100fe40000001200 */
[----:B------:R-:W-:Y:S02]  /*0e10*/  ISETP.GT.U32.AND.EX P0, PT, R0, RZ, PT, P0 ;  /* 0x000000ff0000720c */ /* 0x000fe40003f04100 */
[----:B------:R-:W-:-:S11]  /*0e20*/  SHF.R.U32.HI R0, RZ, 0x2, R0 ;  /* 0x00000002ff007819 */ /* 0x000fd60000011600 */
[----:B------:R-:W-:Y:S05]  /*0e30*/  @P0 BRA `(.L_x_101) ;  /* 0xfffffff000c80947 */ /* 0x000fea000383ffff */
.L_x_95:
[----:B------:R-:W-:Y:S05]  /*0e40*/  BSYNC.RECONVERGENT B0 ;  /* 0x0000000000007941 */ /* 0x000fea0003800200 */
.L_x_94:
[----:B------:R-:W-:Y:S04]  /*0e50*/  STG.E.64 desc[UR4][R6.64+0x18], RZ ;  /* 0x000018ff06007986 */ /* 0x000fe8000c101b04 */
[----:B------:R-:W-:Y:S04]  /*0e60*/  STG.E desc[UR4][R6.64+0x20], RZ ;  /* 0x000020ff06007986 */ /* 0x000fe8000c101904 */
[----:B------:R-:W-:Y:S01]  /*0e70*/  STG.E.64 desc[UR4][R6.64+0x28], RZ ;  /* 0x000028ff06007986 */ /* 0x000fe2000c101b04 */
[----:B------:R-:W-:Y:S05]  /*0e80*/  EXIT ;  /* 0x000000000000794d */ /* 0x000fea0003800000 */
.L_x_102:
        /* <DEDUP_REMOVED lines=15> */
.L_x_111:


//--------------------- .nv.global.init           --------------------------
	.section	.nv.global.init,"aw",@progbits
	.align	4
.nv.global.init:
	.type		mrg32k3aM1SubSeq,@object
	.size		mrg32k3aM1SubSeq,(mrg32k3aM2SubSeq - mrg32k3aM1SubSeq)
mrg32k3aM1SubSeq:
        /*0000*/ 	.byte	0x0b, 0xcc, 0xee, 0x04, 0x73, 0x29, 0x8b, 0x6f, 0xf6, 0x53, 0x03, 0xf6, 0x23, 0xf6, 0xea, 0xda
        /* <DEDUP_REMOVED lines=125> */
	.type		mrg32k3aM2SubSeq,@object
	.size		mrg32k3aM2SubSeq,(mrg32k3aM1 - mrg32k3aM2SubSeq)
mrg32k3aM2SubSeq:
        /* <DEDUP_REMOVED lines=126> */
	.type		mrg32k3aM1,@object
	.size		mrg32k3aM1,(mrg32k3aM1Seq - mrg32k3aM1)
mrg32k3aM1:
        /* <DEDUP_REMOVED lines=144> */
	.type		mrg32k3aM1Seq,@object
	.size		mrg32k3aM1Seq,(mrg32k3aM2 - mrg32k3aM1Seq)
mrg32k3aM1Seq:
        /* <DEDUP_REMOVED lines=144> */
	.type		mrg32k3aM2,@object
	.size		mrg32k3aM2,(mrg32k3aM2Seq - mrg32k3aM2)
mrg32k3aM2:
        /* <DEDUP_REMOVED lines=144> */
	.type		mrg32k3aM2Seq,@object
	.size		mrg32k3aM2Seq,(precalc_xorwow_matrix - mrg32k3aM2Seq)
mrg32k3aM2Seq:
        /* <DEDUP_REMOVED lines=144> */
	.type		precalc_xorwow_matrix,@object
	.size		precalc_xorwow_matrix,(precalc_xorwow_offset_matrix - precalc_xorwow_matrix)
precalc_xorwow_matrix:
        /* <DEDUP_REMOVED lines=6400> */
	.type		precalc_xorwow_offset_matrix,@object
	.size		precalc_xorwow_offset_matrix,(.L_1 - precalc_xorwow_offset_matrix)
precalc_xorwow_offset_matrix:
        /* <DEDUP_REMOVED lines=6400> */
.L_1:


//--------------------- .nv.shared.reserved.0     --------------------------
	.section	.nv.shared.reserved.0,"aw",@nobits
	.weak		__nv_reservedSMEM_offset_0_alias
	.size		__nv_reservedSMEM_offset_0_alias, 0, 64
	.other		__nv_reservedSMEM_offset_0_alias,@"STO_CUDA_RESERVED_SHARED STV_DEFAULT"
__nv_reservedSMEM_offset_0_alias:
	.zero		0
	.zero		64


//--------------------- .nv.constant0._Z7moveAntPdS_S_jjddS_PiP17curandStateXORWOW --------------------------
	.section	.nv.constant0._Z7moveAntPdS_S_jjddS_PiP17curandStateXORWOW,"a",@progbits
	.sectionflags	@""
	.align	4
.nv.constant0._Z7moveAntPdS_S_jjddS_PiP17curandStateXORWOW:
	.zero		968


//--------------------- .nv.constant0._Z22evaporateFermoneKernelPdjd --------------------------
	.section	.nv.constant0._Z22evaporateFermoneKernelPdjd,"a",@progbits
	.sectionflags	@""
	.align	4
.nv.constant0._Z22evaporateFermoneKernelPdjd:
	.zero		920


//--------------------- .nv.constant0._Z14scaleMapKernelPdS_dj --------------------------
	.section	.nv.constant0._Z14scaleMapKernelPdS_dj,"a",@progbits
	.sectionflags	@""
	.align	4
.nv.constant0._Z14scaleMapKernelPdS_dj:
	.zero		924


//--------------------- .nv.constant0._Z12leaveFermonePdPiS_di --------------------------
	.section	.nv.constant0._Z12leaveFermonePdPiS_di,"a",@progbits
	.sectionflags	@""
	.align	4
.nv.constant0._Z12leaveFermonePdPiS_di:
	.zero		932


//--------------------- .nv.constant0._Z11setupKernelP17curandStateXORWOW --------------------------
	.section	.nv.constant0._Z11setupKernelP17curandStateXORWOW,"a",@progbits
	.sectionflags	@""
	.align	4
.nv.constant0._Z11setupKernelP17curandStateXORWOW:
	.zero		904


//--------------------- SYMBOLS --------------------------

	.type		.nv.reservedSmem.offset0,@object
	.size		.nv.reservedSmem.offset0,0x4
